def matmul_kernel(
    a_ptr,
    b_ptr,
    c_ptr,
    M,
    N,
    K,
    stride_am,
    stride_ak,
    stride_bk,
    stride_bn,
    stride_cm,
    stride_cn,
    BLOCK_M: tl.constexpr,
    BLOCK_N: tl.constexpr,
    BLOCK_K: tl.constexpr,
    GROUP_M: tl.constexpr,
):
    pid = tl.program_id(axis=0)
    num_pid_m = tl.cdiv(M, BLOCK_M)
    num_pid_n = tl.cdiv(N, BLOCK_N)
    num_pid_in_group = GROUP_M * num_pid_n
    group_id = pid // num_pid_in_group
    first_pid_m = group_id * GROUP_M
    group_size_m = min(num_pid_m - first_pid_m, GROUP_M)
    pid_m = first_pid_m + ((pid % num_pid_in_group) % group_size_m)
    pid_n = (pid % num_pid_in_group) // group_size_m

    offs_am = (pid_m * BLOCK_M + tl.arange(0, BLOCK_M)) % M
    offs_bn = (pid_n * BLOCK_N + tl.arange(0, BLOCK_N)) % N
    offs_k = tl.arange(0, BLOCK_K)
    a_ptrs = a_ptr + offs_am[:, None] * stride_am + offs_k[None, :] * stride_ak
    b_ptrs = b_ptr + offs_k[:, None] * stride_bk + offs_bn[None, :] * stride_bn

    acc = tl.zeros((BLOCK_M, BLOCK_N), dtype=tl.float32)
    for kk in range(0, tl.cdiv(K, BLOCK_K)):
        a = tl.load(a_ptrs, mask=offs_k[None, :] < K - kk * BLOCK_K, other=0.0)
        b = tl.load(b_ptrs, mask=offs_k[:, None] < K - kk * BLOCK_K, other=0.0)
        acc = tl.dot(a, b, acc)
        a_ptrs += BLOCK_K * stride_ak
        b_ptrs += BLOCK_K * stride_bk

    c = acc.to(c_ptr.dtype.element_ty)
    offs_cm = pid_m * BLOCK_M + tl.arange(0, BLOCK_M)
    offs_cn = pid_n * BLOCK_N + tl.arange(0, BLOCK_N)
    c_ptrs = c_ptr + offs_cm[:, None] * stride_cm + offs_cn[None, :] * stride_cn
    mask = (offs_cm[:, None] < M) & (offs_cn[None, :] < N)
    tl.store(c_ptrs, c, mask=mask)

# config = {"BLOCK_K": 64, "BLOCK_M": 64, "BLOCK_N": 512, "GROUP_M": 8, "arch": "sm_80", "dtype": "fp32", "num_ctas": 1, "num_stages": 3, "num_warps": 16}
# arch = sm_80


// ===== COMPILED SASS (sm_80) =====

	.target	sm_80

	.elftype	@"ET_EXEC"


//--------------------- .note.nv.tkinfo           --------------------------
	.section	.note.nv.tkinfo,"",@"SHT_NOTE"
	.sectionflags	@"SHF_NOTE_NV_TKINFO"
	.tkinfo
        /*0018*/ 	.word	0x00000002
        /*0030*/ 	.string	""
        /*0030*/ 	.string	"ptxas"
        /*0030*/ 	.string	"Cuda compilation tools, release 13.0, V13.0.88"
        /*0030*/ 	.string	"Build cuda_13.0.r13.0/compiler.36424714_0"
        /*0030*/ 	.string	"-v  -suppress-debug-info  -lineinfo  -arch sm_80 "



//--------------------- .note.nv.cuinfo           --------------------------
	.section	.note.nv.cuinfo,"",@"SHT_NOTE"
	.sectionflags	@"SHF_NOTE_NV_CUINFO"
        /*0018*/ 	.short	0x0002
        /*001a*/ 	.short	0x0050
        /*001c*/ 	.short	0x0082
	.zero		2


//--------------------- .nv.info                  --------------------------
	.section	.nv.info,"",@"SHT_CUDA_INFO"
	.align	4


	//----- nvinfo : EIATTR_REGCOUNT
	.align		4
        /*0000*/ 	.byte	0x04, 0x2f
        /*0002*/ 	.short	(.L_1 - .L_0)
	.align		4
.L_0:
        /*0004*/ 	.word	index@(matmul_kernel)
        /*0008*/ 	.word	0x00000080


	//----- nvinfo : EIATTR_FRAME_SIZE
	.align		4
.L_1:
        /*000c*/ 	.byte	0x04, 0x11
        /*000e*/ 	.short	(.L_3 - .L_2)
	.align		4
.L_2:
        /*0010*/ 	.word	index@(matmul_kernel)
        /*0014*/ 	.word	0x000004c0


	//----- nvinfo : EIATTR_MIN_STACK_SIZE
	.align		4
.L_3:
        /*0018*/ 	.byte	0x04, 0x12
        /*001a*/ 	.short	(.L_5 - .L_4)
	.align		4
.L_4:
        /*001c*/ 	.word	index@(matmul_kernel)
        /*0020*/ 	.word	0x000004c0
.L_5:


//--------------------- .nv.info.matmul_kernel    --------------------------
	.section	.nv.info.matmul_kernel,"",@"SHT_CUDA_INFO"
	.sectionflags	@""
	.align	4


	//----- nvinfo : EIATTR_CUDA_API_VERSION
	.align		4
        /*0000*/ 	.byte	0x04, 0x37
        /*0002*/ 	.short	(.L_7 - .L_6)
.L_6:
        /*0004*/ 	.word	0x00000082


	//----- nvinfo : EIATTR_SW2861232_WAR
	.align		4
.L_7:
        /*0008*/ 	.byte	0x01, 0x35
	.zero		2


	//----- nvinfo : EIATTR_PARAM_CBANK
	.align		4
        /*000c*/ 	.byte	0x04, 0x0a
        /*000e*/ 	.short	(.L_9 - .L_8)
	.align		4
.L_8:
        /*0010*/ 	.word	index@(.nv.constant0.matmul_kernel)
        /*0014*/ 	.short	0x0160
        /*0016*/ 	.short	0x0050


	//----- nvinfo : EIATTR_CBANK_PARAM_SIZE
	.align		4
.L_9:
        /*0018*/ 	.byte	0x03, 0x19
        /*001a*/ 	.short	0x0050


	//----- nvinfo : EIATTR_KPARAM_INFO
	.align		4
        /*001c*/ 	.byte	0x04, 0x17
        /*001e*/ 	.short	(.L_11 - .L_10)
.L_10:
        /*0020*/ 	.word	0x00000000
        /*0024*/ 	.short	0x000d
        /*0026*/ 	.short	0x0048
        /*0028*/ 	.byte	0x00, 0xf4, 0x21, 0x00


	//----- nvinfo : EIATTR_KPARAM_INFO
	.align		4
.L_11:
        /*002c*/ 	.byte	0x04, 0x17
        /*002e*/ 	.short	(.L_13 - .L_12)
.L_12:
        /*0030*/ 	.word	0x00000000
        /*0034*/ 	.short	0x000c
        /*0036*/ 	.short	0x0040
        /*0038*/ 	.byte	0x00, 0xf4, 0x21, 0x00


	//----- nvinfo : EIATTR_KPARAM_INFO
	.align		4
.L_13:
        /*003c*/ 	.byte	0x04, 0x17
        /*003e*/ 	.short	(.L_15 - .L_14)
.L_14:
        /*0040*/ 	.word	0x00000000
        /*0044*/ 	.short	0x000b
        /*0046*/ 	.short	0x0038
        /*0048*/ 	.byte	0x00, 0xf0, 0x11, 0x00


	//----- nvinfo : EIATTR_KPARAM_INFO
	.align		4
.L_15:
        /*004c*/ 	.byte	0x04, 0x17
        /*004e*/ 	.short	(.L_17 - .L_16)
.L_16:
        /*0050*/ 	.word	0x00000000
        /*0054*/ 	.short	0x000a
        /*0056*/ 	.short	0x0034
        /*0058*/ 	.byte	0x00, 0xf0, 0x11, 0x00


	//----- nvinfo : EIATTR_KPARAM_INFO
	.align		4
.L_17:
        /*005c*/ 	.byte	0x04, 0x17
        /*005e*/ 	.short	(.L_19 - .L_18)
.L_18:
        /*0060*/ 	.word	0x00000000
        /*0064*/ 	.short	0x0009
        /*0066*/ 	.short	0x0030
        /*0068*/ 	.byte	0x00, 0xf0, 0x11, 0x00


	//----- nvinfo : EIATTR_KPARAM_INFO
	.align		4
.L_19:
        /*006c*/ 	.byte	0x04, 0x17
        /*006e*/ 	.short	(.L_21 - .L_20)
.L_20:
        /*0070*/ 	.word	0x00000000
        /*0074*/ 	.short	0x0008
        /*0076*/ 	.short	0x002c
        /*0078*/ 	.byte	0x00, 0xf0, 0x11, 0x00


	//----- nvinfo : EIATTR_KPARAM_INFO
	.align		4
.L_21:
        /*007c*/ 	.byte	0x04, 0x17
        /*007e*/ 	.short	(.L_23 - .L_22)
.L_22:
        /*0080*/ 	.word	0x00000000
        /*0084*/ 	.short	0x0007
        /*0086*/ 	.short	0x0028
        /*0088*/ 	.byte	0x00, 0xf0, 0x11, 0x00


	//----- nvinfo : EIATTR_KPARAM_INFO
	.align		4
.L_23:
        /*008c*/ 	.byte	0x04, 0x17
        /*008e*/ 	.short	(.L_25 - .L_24)
.L_24:
        /*0090*/ 	.word	0x00000000
        /*0094*/ 	.short	0x0006
        /*0096*/ 	.short	0x0024
        /*0098*/ 	.byte	0x00, 0xf0, 0x11, 0x00


	//----- nvinfo : EIATTR_KPARAM_INFO
	.align		4
.L_25:
        /*009c*/ 	.byte	0x04, 0x17
        /*009e*/ 	.short	(.L_27 - .L_26)
.L_26:
        /*00a0*/ 	.word	0x00000000
        /*00a4*/ 	.short	0x0005
        /*00a6*/ 	.short	0x0020
        /*00a8*/ 	.byte	0x00, 0xf0, 0x11, 0x00


	//----- nvinfo : EIATTR_KPARAM_INFO
	.align		4
.L_27:
        /*00ac*/ 	.byte	0x04, 0x17
        /*00ae*/ 	.short	(.L_29 - .L_28)
.L_28:
        /*00b0*/ 	.word	0x00000000
        /*00b4*/ 	.short	0x0004
        /*00b6*/ 	.short	0x001c
        /*00b8*/ 	.byte	0x00, 0xf0, 0x11, 0x00


	//----- nvinfo : EIATTR_KPARAM_INFO
	.align		4
.L_29:
        /*00bc*/ 	.byte	0x04, 0x17
        /*00be*/ 	.short	(.L_31 - .L_30)
.L_30:
        /*00c0*/ 	.word	0x00000000
        /*00c4*/ 	.short	0x0003
        /*00c6*/ 	.short	0x0018
        /*00c8*/ 	.byte	0x00, 0xf0, 0x11, 0x00


	//----- nvinfo : EIATTR_KPARAM_INFO
	.align		4
.L_31:
        /*00cc*/ 	.byte	0x04, 0x17
        /*00ce*/ 	.short	(.L_33 - .L_32)
.L_32:
        /*00d0*/ 	.word	0x00000000
        /*00d4*/ 	.short	0x0002
        /*00d6*/ 	.short	0x0010
        /*00d8*/ 	.byte	0x00, 0xf4, 0x21, 0x00


	//----- nvinfo : EIATTR_KPARAM_INFO
	.align		4
.L_33:
        /*00dc*/ 	.byte	0x04, 0x17
        /*00de*/ 	.short	(.L_35 - .L_34)
.L_34:
        /*00e0*/ 	.word	0x00000000
        /*00e4*/ 	.short	0x0001
        /*00e6*/ 	.short	0x0008
        /*00e8*/ 	.byte	0x00, 0xf4, 0x21, 0x00


	//----- nvinfo : EIATTR_KPARAM_INFO
	.align		4
.L_35:
        /*00ec*/ 	.byte	0x04, 0x17
        /*00ee*/ 	.short	(.L_37 - .L_36)
.L_36:
        /*00f0*/ 	.word	0x00000000
        /*00f4*/ 	.short	0x0000
        /*00f6*/ 	.short	0x0000
        /*00f8*/ 	.byte	0x00, 0xf4, 0x21, 0x00


	//----- nvinfo : EIATTR_MAXREG_COUNT
	.align		4
.L_37:
        /*00fc*/ 	.byte	0x03, 0x1b
        /*00fe*/ 	.short	0x0080


	//----- nvinfo : EIATTR_NUM_BARRIERS
	.align		4
        /*0100*/ 	.byte	0x02, 0x4c
        /*0102*/ 	.byte	0x01
	.zero		1


	//----- nvinfo : EIATTR_ANNOTATIONS
	.align		4
        /*0104*/ 	.byte	0x04, 0x55
        /*0106*/ 	.short	(.L_39 - .L_38)


	//   ....[0]....
.L_38:
        /*0108*/ 	.word	0x00000001
        /*010c*/ 	.byte	0xd0, 0x06, 0x00, 0x00, 0x01, 0x00, 0x00, 0x00, 0x00, 0x07, 0x00, 0x00, 0x01, 0x00, 0x00, 0x00
        /* <DEDUP_REMOVED lines=538> */
        /*22bc*/ 	.byte	0xf0, 0x02, 0x01, 0x00, 0x01, 0x00, 0x00, 0x00, 0x00, 0x03, 0x01, 0x00


	//----- nvinfo : EIATTR_MERCURY_ISA_VERSION
	.align		4
.L_39:
        /*22c8*/ 	.byte	0x03, 0x5f
        /*22ca*/ 	.short	0x0000


	//----- nvinfo : EIATTR_EXIT_INSTR_OFFSETS
	.align		4
        /*22cc*/ 	.byte	0x04, 0x1c
        /*22ce*/ 	.short	(.L_41 - .L_40)


	//   ....[0]....
.L_40:
        /*22d0*/ 	.word	0x000105f0


	//   ....[1]....
        /*22d4*/ 	.word	0x00010610


	//----- nvinfo : EIATTR_REQNTID
	.align		4
.L_41:
        /*22d8*/ 	.byte	0x04, 0x10
        /*22da*/ 	.short	(.L_43 - .L_42)
.L_42:
        /*22dc*/ 	.word	0x00000200
        /*22e0*/ 	.word	0x00000001
        /*22e4*/ 	.word	0x00000001
.L_43:


//--------------------- .nv.callgraph             --------------------------
	.section	.nv.callgraph,"",@"SHT_CUDA_CALLGRAPH"
	.align	4
	.sectionentsize	8
	.align		4
        /*0000*/ 	.word	0x00000000
	.align		4
        /*0004*/ 	.word	0xffffffff
	.align		4
        /*0008*/ 	.word	0x00000000
	.align		4
        /*000c*/ 	.word	0xfffffffe
	.align		4
        /*0010*/ 	.word	0x00000000
	.align		4
        /*0014*/ 	.word	0xfffffffd
	.align		4
        /*0018*/ 	.word	0x00000000
	.align		4
        /*001c*/ 	.word	0xfffffffc


//--------------------- .nv.rel.action            --------------------------
	.section	.nv.rel.action,"",@"SHT_CUDA_RELOCINFO"
	.align	8
	.sectionentsize	8
        /*0000*/ 	.byte	0x73, 0x00, 0x00, 0x00, 0x00, 0x00, 0x00, 0x00, 0x00, 0x00, 0x00, 0x11, 0x25, 0x00, 0x05, 0x36


//--------------------- .nv.constant0.matmul_kernel --------------------------
	.section	.nv.constant0.matmul_kernel,"a",@progbits
	.sectionflags	@""
	.align	4
.nv.constant0.matmul_kernel:
	.zero		432


//--------------------- .text.matmul_kernel       --------------------------
	.section	.text.matmul_kernel,"ax",@progbits
	.sectioninfo	@"SHI_REGISTERS=128"
	.align	128
        .global         matmul_kernel
        .type           matmul_kernel,@function
        .size           matmul_kernel,(.L_x_4 - matmul_kernel)
        .other          matmul_kernel,@"STO_CUDA_ENTRY STV_DEFAULT"
matmul_kernel:
.text.matmul_kernel:
[----:B------:R-:W-:Y:S02]  /*0000*/  IMAD.MOV.U32 R1, RZ, RZ, c[0x0][0x28] ;  /* 0x00000a00ff017624 */ /* 0x000fe400078e00ff */
[----:B------:R-:W-:Y:S01]  /*0010*/  IMAD.MOV.U32 R0, RZ, RZ, c[0x0][0x17c] ;  /* 0x00005f00ff007624 */ /* 0x000fe200078e00ff */
[----:B------:R-:W1:Y:S01]  /*0020*/  S2R R7, SR_CTAID.X ;  /* 0x0000000000077919 */ /* 0x000e620000002500 */
[----:B------:R-:W-:Y:S01]  /*0030*/  IABS R65, c[0x0][0x178] ;  /* 0x00005e0000417a13 */ /* 0x000fe20000000000 */
[----:B------:R-:W-:Y:S01]  /*0040*/  UMOV UR5, 0x3f ;  /* 0x0000003f00057882 */ /* 0x000fe20000000000 */
[----:B------:R-:W-:Y:S01]  /*0050*/  IADD3 R1, R1, -0x4c0, RZ ;  /* 0xfffffb4001017810 */ /* 0x000fe20007ffe0ff */
[----:B------:R-:W2:Y:S01]  /*0060*/  S2R R13, SR_TID.X ;  /* 0x00000000000d7919 */ /* 0x000ea20000002100 */
[----:B------:R-:W-:Y:S01]  /*0070*/  IADD3 R0, R0, 0x1ff, RZ ;  /* 0x000001ff00007810 */ /* 0x000fe20007ffe0ff */
[----:B------:R-:W-:Y:S02]  /*0080*/  ULDC UR9, c[0x0][0x180] ;  /* 0x0000600000097ab9 */ /* 0x000fe40000000800 */
[----:B------:R-:W-:Y:S01]  /*0090*/  UIADD3 UR5, UR5, UR9, URZ ;  /* 0x0000000905057290 */ /* 0x000fe2000fffe03f */
[----:B------:R-:W-:Y:S01]  /*00a0*/  SHF.R.S32.HI R3, RZ, 0x1f, R0 ;  /* 0x0000001fff037819 */ /* 0x000fe20000011400 */
[----:B------:R-:W-:-:S02]  /*00b0*/  ULDC.64 UR14, c[0x0][0x118] ;  /* 0x00004600000e7ab9 */ /* 0x000fc40000000a00 */
[----:B------:R-:W-:Y:S01]  /*00c0*/  UISETP.GT.AND UP0, UPT, UR5, 0x3f, UPT ;  /* 0x0000003f0500788c */ /* 0x000fe2000bf04270 */
[----:B------:R-:W-:Y:S01]  /*00d0*/  LEA.HI R3, R3, R0, RZ, 0x9 ;  /* 0x0000000003037211 */ /* 0x000fe200078f48ff */
[----:B------:R-:W-:-:S03]  /*00e0*/  ULDC.64 UR6, c[0x0][0x188] ;  /* 0x0000620000067ab9 */ /* 0x000fc60000000a00 */
[----:B------:R-:W-:-:S05]  /*00f0*/  SHF.R.S32.HI R3, RZ, 0x9, R3 ;  /* 0x00000009ff037819 */ /* 0x000fca0000011403 */
[----:B------:R-:W-:Y:S01]  /*0100*/  IMAD.SHL.U32 R4, R3, 0x8, RZ ;  /* 0x0000000803047824 */ /* 0x000fe200078e00ff */
[----:B-1----:R-:W-:-:S04]  /*0110*/  IABS R8, R7 ;  /* 0x0000000700087213 */ /* 0x002fc80000000000 */
[-C--:B------:R-:W-:Y:S02]  /*0120*/  IABS R5, R4.reuse ;  /* 0x0000000400057213 */ /* 0x080fe40000000000 */
[----:B------:R-:W-:Y:S02]  /*0130*/  IABS R10, R4 ;  /* 0x00000004000a7213 */ /* 0x000fe40000000000 */
[----:B------:R-:W1:Y:S08]  /*0140*/  I2F.RP R0, R5 ;  /* 0x0000000500007306 */ /* 0x000e700000209400 */
[----:B-1----:R-:W1:Y:S02]  /*0150*/  MUFU.RCP R0, R0 ;  /* 0x0000000000007308 */ /* 0x002e640000001000 */
[----:B-1----:R-:W-:Y:S01]  /*0160*/  IADD3 R2, R0, 0xffffffe, RZ ;  /* 0x0ffffffe00027810 */ /* 0x002fe20007ffe0ff */
[----:B------:R-:W-:-:S05]  /*0170*/  IMAD.MOV R0, RZ, RZ, -R10 ;  /* 0x000000ffff007224 */ /* 0x000fca00078e0a0a */
[----:B------:R1:W3:Y:S02]  /*0180*/  F2I.FTZ.U32.TRUNC.NTZ R3, R2 ;  /* 0x0000000200037305 */ /* 0x0002e4000021f000 */
[----:B-1----:R-:W-:Y:S02]  /*0190*/  IMAD.MOV.U32 R2, RZ, RZ, RZ ;  /* 0x000000ffff027224 */ /* 0x002fe400078e00ff */
[----:B---3--:R-:W-:-:S04]  /*01a0*/  IMAD.MOV R6, RZ, RZ, -R3 ;  /* 0x000000ffff067224 */ /* 0x008fc800078e0a03 */
[----:B------:R-:W-:Y:S02]  /*01b0*/  IMAD R9, R6, R5, RZ ;  /* 0x0000000506097224 */ /* 0x000fe400078e02ff */
[----:B------:R-:W-:Y:S02]  /*01c0*/  IMAD.MOV.U32 R6, RZ, RZ, R8 ;  /* 0x000000ffff067224 */ /* 0x000fe400078e0008 */
[----:B------:R-:W-:-:S06]  /*01d0*/  IMAD.HI.U32 R3, R3, R9, R2 ;  /* 0x0000000903037227 */ /* 0x000fcc00078e0002 */
[----:B------:R-:W-:-:S04]  /*01e0*/  IMAD.HI.U32 R3, R3, R6, RZ ;  /* 0x0000000603037227 */ /* 0x000fc800078e00ff */
[----:B------:R-:W-:Y:S02]  /*01f0*/  IMAD R0, R3, R0, R6 ;  /* 0x0000000003007224 */ /* 0x000fe400078e0206 */
[----:B------:R-:W1:Y:S03]  /*0200*/  I2F.RP R6, R65 ;  /* 0x0000004100067306 */ /* 0x000e660000209400 */
[----:B------:R-:W-:-:S13]  /*0210*/  ISETP.GT.U32.AND P1, PT, R5, R0, PT ;  /* 0x000000000500720c */ /* 0x000fda0003f24070 */
[----:B------:R-:W-:Y:S01]  /*0220*/  @!P1 IMAD.IADD R0, R0, 0x1, -R5 ;  /* 0x0000000100009824 */ /* 0x000fe200078e0a05 */
[----:B------:R-:W-:Y:S01]  /*0230*/  @!P1 IADD3 R3, R3, 0x1, RZ ;  /* 0x0000000103039810 */ /* 0x000fe20007ffe0ff */
[----:B-1----:R-:W-:Y:S01]  /*0240*/  MUFU.RCP R6, R6 ;  /* 0x0000000600067308 */ /* 0x002fe20000001000 */
[----:B------:R-:W-:Y:S02]  /*0250*/  ISETP.NE.AND P1, PT, R4, RZ, PT ;  /* 0x000000ff0400720c */ /* 0x000fe40003f25270 */
[----:B------:R-:W-:Y:S02]  /*0260*/  ISETP.GE.U32.AND P0, PT, R0, R5, PT ;  /* 0x000000050000720c */ /* 0x000fe40003f06070 */
[----:B------:R-:W-:-:S04]  /*0270*/  LOP3.LUT R0, R7, R4, RZ, 0x3c, !PT ;  /* 0x0000000407007212 */ /* 0x000fc800078e3cff */
[----:B------:R-:W-:Y:S01]  /*0280*/  ISETP.GE.AND P2, PT, R0, RZ, PT ;  /* 0x000000ff0000720c */ /* 0x000fe20003f46270 */
[----:B------:R-:W-:-:S05]  /*0290*/  IMAD.MOV.U32 R0, RZ, RZ, c[0x0][0x178] ;  /* 0x00005e00ff007624 */ /* 0x000fca00078e00ff */
[----:B------:R-:W-:Y:S02]  /*02a0*/  IADD3 R0, R0, 0x3f, RZ ;  /* 0x0000003f00007810 */ /* 0x000fe40007ffe0ff */
[----:B------:R-:W-:-:S05]  /*02b0*/  @P0 IADD3 R3, R3, 0x1, RZ ;  /* 0x0000000103030810 */ /* 0x000fca0007ffe0ff */
[----:B------:R-:W-:Y:S01]  /*02c0*/  IMAD.MOV.U32 R2, RZ, RZ, R3 ;  /* 0x000000ffff027224 */ /* 0x000fe200078e0003 */
[----:B------:R-:W-:-:S03]  /*02d0*/  SHF.R.S32.HI R3, RZ, 0x1f, R0 ;  /* 0x0000001fff037819 */ /* 0x000fc60000011400 */
[----:B------:R-:W-:Y:S01]  /*02e0*/  @!P2 IMAD.MOV R2, RZ, RZ, -R2 ;  /* 0x000000ffff02a224 */ /* 0x000fe200078e0a02 */
[----:B------:R-:W-:Y:S02]  /*02f0*/  @!P1 LOP3.LUT R2, RZ, R4, RZ, 0x33, !PT ;  /* 0x00000004ff029212 */ /* 0x000fe400078e33ff */
[----:B------:R-:W-:Y:S02]  /*0300*/  LEA.HI R3, R3, R0, RZ, 0x6 ;  /* 0x0000000003037211 */ /* 0x000fe400078f30ff */
[----:B------:R-:W-:Y:S01]  /*0310*/  IABS R0, c[0x0][0x17c] ;  /* 0x00005f0000007a13 */ /* 0x000fe20000000000 */
[----:B------:R-:W-:Y:S02]  /*0320*/  IMAD.SHL.U32 R12, R2, 0x8, RZ ;  /* 0x00000008020c7824 */ /* 0x000fe400078e00ff */
[----:B------:R-:W-:Y:S01]  /*0330*/  IMAD.MOV R2, RZ, RZ, -R2 ;  /* 0x000000ffff027224 */ /* 0x000fe200078e0a02 */
[----:B------:R-:W1:Y:S02]  /*0340*/  I2F.RP R8, R0 ;  /* 0x0000000000087306 */ /* 0x000e640000209400 */
[----:B------:R-:W-:Y:S01]  /*0350*/  LEA.HI.SX32 R3, R3, -R12, 0x1a ;  /* 0x8000000c03037211 */ /* 0x000fe200078fd2ff */
[----:B------:R-:W-:-:S02]  /*0360*/  IMAD R9, R4, R2, R7 ;  /* 0x0000000204097224 */ /* 0x000fc400078e0207 */
[----:B------:R-:W-:Y:S01]  /*0370*/  IMAD.MOV.U32 R2, RZ, RZ, RZ ;  /* 0x000000ffff027224 */ /* 0x000fe200078e00ff */
[----:B------:R-:W-:Y:S02]  /*0380*/  IMNMX R14, R3, 0x8, PT ;  /* 0x00000008030e7817 */ /* 0x000fe40003800200 */
[----:B------:R-:W-:Y:S02]  /*0390*/  IABS R4, R9 ;  /* 0x0000000900047213 */ /* 0x000fe40000000000 */
[-C--:B------:R-:W-:Y:S02]  /*03a0*/  IABS R10, R14.reuse ;  /* 0x0000000e000a7213 */ /* 0x080fe40000000000 */
[----:B------:R-:W-:Y:S02]  /*03b0*/  IABS R7, R14 ;  /* 0x0000000e00077213 */ /* 0x000fe40000000000 */
[----:B------:R-:W3:Y:S08]  /*03c0*/  I2F.RP R5, R10 ;  /* 0x0000000a00057306 */ /* 0x000ef00000209400 */
[----:B-1----:R-:W-:Y:S08]  /*03d0*/  MUFU.RCP R8, R8 ;  /* 0x0000000800087308 */ /* 0x002ff00000001000 */
[----:B---3--:R-:W1:Y:S02]  /*03e0*/  MUFU.RCP R5, R5 ;  /* 0x0000000500057308 */ /* 0x008e640000001000 */
[----:B-1----:R-:W-:-:S06]  /*03f0*/  IADD3 R3, R5, 0xffffffe, RZ ;  /* 0x0ffffffe05037810 */ /* 0x002fcc0007ffe0ff */
[----:B------:R-:W1:Y:S02]  /*0400*/  F2I.FTZ.U32.TRUNC.NTZ R3, R3 ;  /* 0x0000000300037305 */ /* 0x000e64000021f000 */
[----:B-1----:R-:W-:-:S04]  /*0410*/  IMAD.MOV R11, RZ, RZ, -R3 ;  /* 0x000000ffff0b7224 */ /* 0x002fc800078e0a03 */
[----:B------:R-:W-:-:S04]  /*0420*/  IMAD R5, R11, R10, RZ ;  /* 0x0000000a0b057224 */ /* 0x000fc800078e02ff */
[----:B------:R-:W-:Y:S01]  /*0430*/  IMAD.HI.U32 R2, R3, R5, R2 ;  /* 0x0000000503027227 */ /* 0x000fe200078e0002 */
[----:B------:R-:W-:-:S03]  /*0440*/  IADD3 R5, R8, 0xffffffe, RZ ;  /* 0x0ffffffe08057810 */ /* 0x000fc60007ffe0ff */
[----:B------:R-:W-:Y:S02]  /*0450*/  IMAD.MOV.U32 R3, RZ, RZ, R4 ;  /* 0x000000ffff037224 */ /* 0x000fe400078e0004 */
[----:B------:R-:W-:Y:S01]  /*0460*/  IMAD.MOV R4, RZ, RZ, -R7 ;  /* 0x000000ffff047224 */ /* 0x000fe200078e0a07 */
[----:B------:R-:W-:Y:S01]  /*0470*/  IADD3 R7, R6, 0xffffffe, RZ ;  /* 0x0ffffffe06077810 */ /* 0x000fe20007ffe0ff */
[----:B------:R-:W-:Y:S01]  /*0480*/  IMAD.HI.U32 R2, R2, R3, RZ ;  /* 0x0000000302027227 */ /* 0x000fe200078e00ff */
[----:B------:R-:W1:Y:S03]  /*0490*/  F2I.FTZ.U32.TRUNC.NTZ R5, R5 ;  /* 0x0000000500057305 */ /* 0x000e66000021f000 */
[----:B------:R-:W-:Y:S01]  /*04a0*/  IMAD R3, R2, R4, R3 ;  /* 0x0000000402037224 */ /* 0x000fe200078e0203 */
[----:B------:R-:W-:-:S04]  /*04b0*/  LOP3.LUT R4, R9, R14, RZ, 0x3c, !PT ;  /* 0x0000000e09047212 */ /* 0x000fc800078e3cff */
[----:B------:R-:W-:Y:S02]  /*04c0*/  ISETP.GT.U32.AND P1, PT, R10, R3, PT ;  /* 0x000000030a00720c */ /* 0x000fe40003f24070 */
[----:B------:R-:W-:Y:S01]  /*04d0*/  ISETP.GE.AND P2, PT, R4, RZ, PT ;  /* 0x000000ff0400720c */ /* 0x000fe20003f46270 */
[----:B------:R-:W-:Y:S02]  /*04e0*/  IMAD.MOV.U32 R4, RZ, RZ, RZ ;  /* 0x000000ffff047224 */ /* 0x000fe400078e00ff */
[----:B-1----:R-:W-:-:S04]  /*04f0*/  IMAD.MOV R59, RZ, RZ, -R5 ;  /* 0x000000ffff3b7224 */ /* 0x002fc800078e0a05 */
[----:B------:R-:W-:-:S04]  /*0500*/  IMAD R59, R59, R0, RZ ;  /* 0x000000003b3b7224 */ /* 0x000fc800078e02ff */
[----:B------:R-:W-:Y:S01]  /*0510*/  @!P1 IADD3 R2, R2, 0x1, RZ ;  /* 0x0000000102029810 */ /* 0x000fe20007ffe0ff */
[----:B------:R-:W-:Y:S01]  /*0520*/  @!P1 IMAD.IADD R3, R3, 0x1, -R10 ;  /* 0x0000000103039824 */ /* 0x000fe200078e0a0a */
[----:B------:R-:W-:Y:S01]  /*0530*/  ISETP.NE.AND P1, PT, R14, RZ, PT ;  /* 0x000000ff0e00720c */ /* 0x000fe20003f25270 */
[----:B------:R-:W-:-:S03]  /*0540*/  IMAD.HI.U32 R59, R5, R59, R4 ;  /* 0x0000003b053b7227 */ /* 0x000fc600078e0004 */
[----:B------:R-:W-:Y:S02]  /*0550*/  ISETP.GE.U32.AND P0, PT, R3, R10, PT ;  /* 0x0000000a0300720c */ /* 0x000fe40003f06070 */
[----:B------:R-:W1:Y:S11]  /*0560*/  F2I.FTZ.U32.TRUNC.NTZ R3, R7 ;  /* 0x0000000700037305 */ /* 0x000e76000021f000 */
[----:B------:R-:W-:-:S05]  /*0570*/  @P0 IADD3 R2, R2, 0x1, RZ ;  /* 0x0000000102020810 */ /* 0x000fca0007ffe0ff */
[----:B------:R-:W-:Y:S01]  /*0580*/  IMAD.MOV.U32 R57, RZ, RZ, R2 ;  /* 0x000000ffff397224 */ /* 0x000fe200078e0002 */
[----:B--2---:R-:W-:Y:S01]  /*0590*/  SHF.R.U32.HI R2, RZ, 0x6, R13 ;  /* 0x00000006ff027819 */ /* 0x004fe2000001160d */
[----:B-1----:R-:W-:Y:S02]  /*05a0*/  IMAD.MOV R6, RZ, RZ, -R3 ;  /* 0x000000ffff067224 */ /* 0x002fe400078e0a03 */
[----:B------:R-:W-:Y:S01]  /*05b0*/  @!P2 IMAD.MOV R57, RZ, RZ, -R57 ;  /* 0x000000ffff39a224 */ /* 0x000fe200078e0a39 */
[----:B------:R-:W-:Y:S01]  /*05c0*/  @!P1 LOP3.LUT R57, RZ, R14, RZ, 0x33, !PT ;  /* 0x0000000eff399212 */ /* 0x000fe200078e33ff */
[----:B------:R-:W-:Y:S01]  /*05d0*/  IMAD R7, R6, R65, RZ ;  /* 0x0000004106077224 */ /* 0x000fe200078e02ff */
[----:B------:R-:W-:Y:S01]  /*05e0*/  SGXT.U32 R66, R2, 0x3 ;  /* 0x000000030242781a */ /* 0x000fe20000000000 */
[----:B------:R-:W-:Y:S02]  /*05f0*/  IMAD.MOV.U32 R2, RZ, RZ, RZ ;  /* 0x000000ffff027224 */ /* 0x000fe400078e00ff */
[----:B------:R-:W-:-:S02]  /*0600*/  IMAD.SHL.U32 R6, R57, 0x200, RZ ;  /* 0x0000020039067824 */ /* 0x000fc400078e00ff */
[----:B------:R-:W-:-:S03]  /*0610*/  IMAD.HI.U32 R2, R3, R7, R2 ;  /* 0x0000000703027227 */ /* 0x000fc600078e0002 */
[C---:B------:R-:W-:Y:S01]  /*0620*/  LOP3.LUT R123, R6.reuse, R66, RZ, 0xfc, !PT ;  /* 0x00000042067b7212 */ /* 0x040fe200078efcff */
[----:B------:R-:W-:Y:S01]  /*0630*/  IMAD.MOV R57, RZ, RZ, -R57 ;  /* 0x000000ffff397224 */ /* 0x000fe200078e0a39 */
[--C-:B------:R-:W-:Y:S02]  /*0640*/  LOP3.LUT R10, R6, 0x18, R66.reuse, 0xfe, !PT ;  /* 0x00000018060a7812 */ /* 0x100fe400078efe42 */
[----:B------:R-:W-:Y:S01]  /*0650*/  IABS R58, R123 ;  /* 0x0000007b003a7213 */ /* 0x000fe20000000000 */
[----:B------:R-:W-:Y:S01]  /*0660*/  IMAD R57, R14, R57, R9 ;  /* 0x000000390e397224 */ /* 0x000fe200078e0209 */
[C-C-:B------:R-:W-:Y:S02]  /*0670*/  LOP3.LUT R8, R6.reuse, 0x10, R66.reuse, 0xfe, !PT ;  /* 0x0000001006087812 */ /* 0x140fe400078efe42 */
[----:B------:R-:W-:Y:S01]  /*0680*/  LOP3.LUT R122, R6, 0x8, R66, 0xfe, !PT ;  /* 0x00000008067a7812 */ /* 0x000fe200078efe42 */
[----:B------:R-:W-:Y:S01]  /*0690*/  IMAD.HI.U32 R3, R59, R58, RZ ;  /* 0x0000003a3b037227 */ /* 0x000fe200078e00ff */
[----:B------:R-:W-:-:S02]  /*06a0*/  IABS R54, R10 ;  /* 0x0000000a00367213 */ /* 0x000fc40000000000 */
[----:B------:R-:W-:Y:S01]  /*06b0*/  IABS R55, R8 ;  /* 0x0000000800377213 */ /* 0x000fe20000000000 */
[----:B------:R-:W-:Y:S01]  /*06c0*/  IMAD.MOV R3, RZ, RZ, -R3 ;  /* 0x000000ffff037224 */ /* 0x000fe200078e0a03 */
[----:B------:R-:W-:Y:S01]  /*06d0*/  STL [R1+0x290], R122 ;  /* 0x0002907a01007387 */ /* 0x000fe20000100800 */
[----:B------:R-:W-:Y:S01]  /*06e0*/  IMAD.HI.U32 R7, R59, R54, RZ ;  /* 0x000000363b077227 */ /* 0x000fe200078e00ff */
[----:B------:R-:W-:Y:S02]  /*06f0*/  LOP3.LUT R15, R6, 0x20, R66, 0xfe, !PT ;  /* 0x00000020060f7812 */ /* 0x000fe400078efe42 */
[----:B------:R-:W-:Y:S01]  /*0700*/  STL [R1+0x28c], R8 ;  /* 0x00028c0801007387 */ /* 0x000fe20000100800 */
[----:B------:R-:W-:Y:S01]  /*0710*/  IMAD R58, R0, R3, R58 ;  /* 0x00000003003a7224 */ /* 0x000fe200078e023a */
[----:B------:R-:W-:Y:S01]  /*0720*/  LOP3.LUT R3, R123, 0x40, RZ, 0xfc, !PT ;  /* 0x000000407b037812 */ /* 0x000fe200078efcff */
[C---:B------:R-:W-:Y:S01]  /*0730*/  IMAD.HI.U32 R5, R59.reuse, R55, RZ ;  /* 0x000000373b057227 */ /* 0x040fe200078e00ff */
[C-C-:B------:R-:W-:Y:S01]  /*0740*/  LOP3.LUT R13, R6.reuse, 0x28, R66.reuse, 0xfe, !PT ;  /* 0x00000028060d7812 */ /* 0x140fe200078efe42 */
[----:B------:R1:W-:Y:S01]  /*0750*/  STL [R1+0x288], R10 ;  /* 0x0002880a01007387 */ /* 0x0003e20000100800 */
[----:B------:R-:W-:Y:S01]  /*0760*/  IABS R56, R122 ;  /* 0x0000007a00387213 */ /* 0x000fe20000000000 */
[----:B------:R-:W-:Y:S01]  /*0770*/  IMAD.MOV R7, RZ, RZ, -R7 ;  /* 0x000000ffff077224 */ /* 0x000fe200078e0a07 */
[C-C-:B------:R-:W-:Y:S01]  /*0780*/  LOP3.LUT R11, R6.reuse, 0x30, R66.reuse, 0xfe, !PT ;  /* 0x00000030060b7812 */ /* 0x140fe200078efe42 */
[----:B------:R-:W-:Y:S01]  /*0790*/  STL [R1+0x284], R15 ;  /* 0x0002840f01007387 */ /* 0x000fe20000100800 */
[----:B------:R-:W-:Y:S01]  /*07a0*/  IABS R49, R3 ;  /* 0x0000000300317213 */ /* 0x000fe20000000000 */
[C---:B------:R-:W-:Y:S01]  /*07b0*/  IMAD.HI.U32 R4, R59.reuse, R56, RZ ;  /* 0x000000383b047227 */ /* 0x040fe200078e00ff */
[----:B------:R-:W-:Y:S01]  /*07c0*/  IABS R52, R13 ;  /* 0x0000000d00347213 */ /* 0x000fe20000000000 */
[----:B------:R2:W-:Y:S01]  /*07d0*/  STL [R1+0x280], R13 ;  /* 0x0002800d01007387 */ /* 0x0005e20000100800 */
[----:B------:R-:W-:Y:S01]  /*07e0*/  IABS R51, R11 ;  /* 0x0000000b00337213 */ /* 0x000fe20000000000 */
[----:B------:R-:W-:Y:S01]  /*07f0*/  IMAD.MOV R5, RZ, RZ, -R5 ;  /* 0x000000ffff057224 */ /* 0x000fe200078e0a05 */
[----:B-1----:R-:W-:Y:S01]  /*0800*/  LOP3.LUT R10, R6, 0x38, R66, 0xfe, !PT ;  /* 0x00000038060a7812 */ /* 0x002fe200078efe42 */
[----:B------:R-:W-:Y:S01]  /*0810*/  STL [R1+0x27c], R11 ;  /* 0x00027c0b01007387 */ /* 0x000fe20000100800 */
[----:B------:R-:W-:Y:S01]  /*0820*/  IMAD R54, R0, R7, R54 ;  /* 0x0000000700367224 */ /* 0x000fe200078e0236 */
[----:B------:R-:W-:Y:S01]  /*0830*/  IABS R53, R15 ;  /* 0x0000000f00357213 */ /* 0x000fe20000000000 */
[----:B------:R-:W-:Y:S01]  /*0840*/  IMAD.HI.U32 R7, R59, R49, RZ ;  /* 0x000000313b077227 */ /* 0x000fe200078e00ff */
[----:B------:R1:W-:Y:S01]  /*0850*/  STL [R1+0x278], R10 ;  /* 0x0002780a01007387 */ /* 0x0003e20000100800 */
[----:B------:R-:W-:-:S02]  /*0860*/  IABS R50, R10 ;  /* 0x0000000a00327213 */ /* 0x000fc40000000000 */
[----:B------:R-:W-:Y:S01]  /*0870*/  IMAD.MOV R9, RZ, RZ, -R4 ;  /* 0x000000ffff097224 */ /* 0x000fe200078e0a04 */
[----:B--2---:R-:W-:Y:S01]  /*0880*/  LOP3.LUT R13, R123, 0x58, RZ, 0xfc, !PT ;  /* 0x000000587b0d7812 */ /* 0x004fe200078efcff */
[C---:B------:R-:W-:Y:S01]  /*0890*/  IMAD R55, R0.reuse, R5, R55 ;  /* 0x0000000500377224 */ /* 0x040fe200078e0237 */
[----:B------:R2:W-:Y:S01]  /*08a0*/  STL [R1+0x2dc], R3 ;  /* 0x0002dc0301007387 */ /* 0x0005e20000100800 */
[----:B------:R-:W-:Y:S01]  /*08b0*/  IMAD.HI.U32 R4, R59, R52, RZ ;  /* 0x000000343b047227 */ /* 0x000fe200078e00ff */
[----:B------:R-:W-:Y:S02]  /*08c0*/  IABS R46, R13 ;  /* 0x0000000d002e7213 */ /* 0x000fe40000000000 */
[----:B-1----:R-:W-:Y:S01]  /*08d0*/  LOP3.LUT R10, R123, 0x68, RZ, 0xfc, !PT ;  /* 0x000000687b0a7812 */ /* 0x002fe200078efcff */
[----:B------:R-:W-:Y:S01]  /*08e0*/  IMAD.HI.U32 R5, R59, R51, RZ ;  /* 0x000000333b057227 */ /* 0x000fe200078e00ff */
[C---:B------:R-:W-:Y:S02]  /*08f0*/  LOP3.LUT R15, R123.reuse, 0x48, RZ, 0xfc, !PT ;  /* 0x000000487b0f7812 */ /* 0x040fe400078efcff */
[----:B------:R-:W-:Y:S01]  /*0900*/  IABS R44, R10 ;  /* 0x0000000a002c7213 */ /* 0x000fe20000000000 */
[----:B------:R-:W-:Y:S01]  /*0910*/  IMAD.MOV R7, RZ, RZ, -R7 ;  /* 0x000000ffff077224 */ /* 0x000fe200078e0a07 */
[C---:B------:R-:W-:Y:S01]  /*0920*/  LOP3.LUT R124, R123.reuse, 0x90, RZ, 0xfc, !PT ;  /* 0x000000907b7c7812 */ /* 0x040fe200078efcff */
[C---:B------:R-:W-:Y:S01]  /*0930*/  IMAD R56, R0.reuse, R9, R56 ;  /* 0x0000000900387224 */ /* 0x040fe200078e0238 */
[----:B------:R-:W-:Y:S01]  /*0940*/  IABS R48, R15 ;  /* 0x0000000f00307213 */ /* 0x000fe20000000000 */
[----:B------:R-:W-:Y:S01]  /*0950*/  IMAD.MOV R9, RZ, RZ, -R4 ;  /* 0x000000ffff097224 */ /* 0x000fe200078e0a04 */
[----:B------:R-:W-:Y:S01]  /*0960*/  IABS R39, R124 ;  /* 0x0000007c00277213 */ /* 0x000fe20000000000 */
[----:B------:R-:W-:Y:S01]  /*0970*/  IMAD.MOV R5, RZ, RZ, -R5 ;  /* 0x000000ffff057224 */ /* 0x000fe200078e0a05 */
[----:B------:R-:W-:Y:S01]  /*0980*/  LOP3.LUT R14, R123, 0x50, RZ, 0xfc, !PT ;  /* 0x000000507b0e7812 */ /* 0x000fe200078efcff */
[----:B------:R-:W-:Y:S01]  /*0990*/  IMAD R49, R0, R7, R49 ;  /* 0x0000000700317224 */ /* 0x000fe200078e0231 */
[----:B------:R-:W-:Y:S01]  /*09a0*/  STL [R1+0x2e0], R15 ;  /* 0x0002e00f01007387 */ /* 0x000fe20000100800 */
[----:B--2---:R-:W-:Y:S01]  /*09b0*/  IMAD.HI.U32 R3, R59, R53, RZ ;  /* 0x000000353b037227 */ /* 0x004fe200078e00ff */
[----:B------:R-:W-:-:S02]  /*09c0*/  IABS R47, R14 ;  /* 0x0000000e002f7213 */ /* 0x000fc40000000000 */
[----:B------:R-:W-:Y:S01]  /*09d0*/  LOP3.LUT R117, R123, 0xb8, RZ, 0xfc, !PT ;  /* 0x000000b87b757812 */ /* 0x000fe200078efcff */
[----:B------:R-:W-:Y:S01]  /*09e0*/  IMAD.HI.U32 R6, R59, R50, RZ ;  /* 0x000000323b067227 */ /* 0x000fe200078e00ff */
[----:B------:R-:W-:Y:S01]  /*09f0*/  STL [R1+0x2d8], R14 ;  /* 0x0002d80e01007387 */ /* 0x000fe20000100800 */
[----:B------:R-:W-:Y:S02]  /*0a00*/  LOP3.LUT R119, R123, 0xa8, RZ, 0xfc, !PT ;  /* 0x000000a87b777812 */ /* 0x000fe400078efcff */
[----:B------:R-:W-:Y:S01]  /*0a10*/  IMAD.HI.U32 R7, R59, R44, RZ ;  /* 0x0000002c3b077227 */ /* 0x000fe200078e00ff */
[----:B------:R-:W-:Y:S01]  /*0a20*/  STL [R1+0x2d4], R13 ;  /* 0x0002d40d01007387 */ /* 0x000fe20000100800 */
[----:B------:R-:W-:Y:S02]  /*0a30*/  IABS R34, R117 ;  /* 0x0000007500227213 */ /* 0x000fe40000000000 */
[C---:B------:R-:W-:Y:S01]  /*0a40*/  IMAD R52, R0.reuse, R9, R52 ;  /* 0x0000000900347224 */ /* 0x040fe200078e0234 */
[C---:B------:R-:W-:Y:S01]  /*0a50*/  LOP3.LUT R9, R123.reuse, 0x80, RZ, 0xfc, !PT ;  /* 0x000000807b097812 */ /* 0x040fe200078efcff */
[----:B------:R-:W-:Y:S01]  /*0a60*/  IMAD R51, R0, R5, R51 ;  /* 0x0000000500337224 */ /* 0x000fe200078e0233 */
[----:B------:R-:W-:Y:S01]  /*0a70*/  LOP3.LUT R125, R123, 0x88, RZ, 0xfc, !PT ;  /* 0x000000887b7d7812 */ /* 0x000fe200078efcff */
[----:B------:R-:W-:Y:S01]  /*0a80*/  IMAD.HI.U32 R5, R59, R46, RZ ;  /* 0x0000002e3b057227 */ /* 0x000fe200078e00ff */
[----:B------:R-:W-:-:S02]  /*0a90*/  IABS R41, R9 ;  /* 0x0000000900297213 */ /* 0x000fc40000000000 */
[----:B------:R-:W-:Y:S01]  /*0aa0*/  IABS R36, R119 ;  /* 0x0000007700247213 */ /* 0x000fe20000000000 */
[----:B------:R-:W-:Y:S01]  /*0ab0*/  IMAD.MOV R3, RZ, RZ, -R3 ;  /* 0x000000ffff037224 */ /* 0x000fe200078e0a03 */
[C---:B------:R-:W-:Y:S01]  /*0ac0*/  LOP3.LUT R121, R123.reuse, 0x98, RZ, 0xfc, !PT ;  /* 0x000000987b797812 */ /* 0x040fe200078efcff */
[----:B------:R-:W-:Y:S01]  /*0ad0*/  IMAD.MOV R11, RZ, RZ, -R6 ;  /* 0x000000ffff0b7224 */ /* 0x000fe200078e0a06 */
[C---:B------:R-:W-:Y:S01]  /*0ae0*/  LOP3.LUT R112, R123.reuse, 0xe0, RZ, 0xfc, !PT ;  /* 0x000000e07b707812 */ /* 0x040fe200078efcff */
[----:B------:R-:W-:Y:S01]  /*0af0*/  IMAD.MOV R7, RZ, RZ, -R7 ;  /* 0x000000ffff077224 */ /* 0x000fe200078e0a07 */
[C---:B------:R-:W-:Y:S01]  /*0b00*/  LOP3.LUT R120, R123.reuse, 0xa0, RZ, 0xfc, !PT ;  /* 0x000000a07b787812 */ /* 0x040fe200078efcff */
[----:B------:R-:W-:Y:S01]  /*0b10*/  IMAD.IADD R57, R12, 0x1, R57 ;  /* 0x000000010c397824 */ /* 0x000fe200078e0239 */
[C---:B------:R-:W-:Y:S01]  /*0b20*/  LOP3.LUT R12, R123.reuse, 0x60, RZ, 0xfc, !PT ;  /* 0x000000607b0c7812 */ /* 0x040fe200078efcff */
[----:B------:R-:W-:Y:S01]  /*0b30*/  IMAD.MOV R5, RZ, RZ, -R5 ;  /* 0x000000ffff057224 */ /* 0x000fe200078e0a05 */
[----:B------:R-:W-:Y:S01]  /*0b40*/  IABS R40, R125 ;  /* 0x0000007d00287213 */ /* 0x000fe20000000000 */
[C---:B------:R-:W-:Y:S01]  /*0b50*/  IMAD R53, R0.reuse, R3, R53 ;  /* 0x0000000300357224 */ /* 0x040fe200078e0235 */
[----:B------:R-:W-:Y:S01]  /*0b60*/  IABS R45, R12 ;  /* 0x0000000c002d7213 */ /* 0x000fe20000000000 */
[C---:B------:R-:W-:Y:S01]  /*0b70*/  IMAD R50, R0.reuse, R11, R50 ;  /* 0x0000000b00327224 */ /* 0x040fe200078e0232 */
[----:B------:R-:W-:Y:S01]  /*0b80*/  LOP3.LUT R11, R123, 0x70, RZ, 0xfc, !PT ;  /* 0x000000707b0b7812 */ /* 0x000fe200078efcff */
[----:B------:R-:W-:Y:S01]  /*0b90*/  IMAD R44, R0, R7, R44 ;  /* 0x00000007002c7224 */ /* 0x000fe200078e022c */
[----:B------:R-:W-:Y:S01]  /*0ba0*/  STL [R1+0x2d0], R12 ;  /* 0x0002d00c01007387 */ /* 0x000fe20000100800 */
[----:B------:R-:W-:Y:S01]  /*0bb0*/  IMAD.HI.U32 R3, R59, R48, RZ ;  /* 0x000000303b037227 */ /* 0x000fe200078e00ff */
[----:B------:R-:W-:-:S02]  /*0bc0*/  IABS R43, R11 ;  /* 0x0000000b002b7213 */ /* 0x000fc40000000000 */
[----:B------:R1:W-:Y:S01]  /*0bd0*/  STL [R1+0x2e4], R10 ;  /* 0x0002e40a01007387 */ /* 0x0003e20000100800 */
[----:B------:R-:W-:Y:S01]  /*0be0*/  IMAD.HI.U32 R7, R59, R39, RZ ;  /* 0x000000273b077227 */ /* 0x000fe200078e00ff */
[C---:B------:R-:W-:Y:S02]  /*0bf0*/  LOP3.LUT R118, R123.reuse, 0xb0, RZ, 0xfc, !PT ;  /* 0x000000b07b767812 */ /* 0x040fe400078efcff */
[----:B------:R-:W-:Y:S01]  /*0c00*/  LOP3.LUT R114, R123, 0xd0, RZ, 0xfc, !PT ;  /* 0x000000d07b727812 */ /* 0x000fe200078efcff */
[----:B------:R-:W-:Y:S01]  /*0c10*/  IMAD R46, R0, R5, R46 ;  /* 0x00000005002e7224 */ /* 0x000fe200078e022e */
[----:B------:R-:W-:Y:S01]  /*0c20*/  IABS R38, R121 ;  /* 0x0000007900267213 */ /* 0x000fe20000000000 */
[----:B------:R-:W-:Y:S01]  /*0c30*/  IMAD.HI.U32 R5, R59, R41, RZ ;  /* 0x000000293b057227 */ /* 0x000fe200078e00ff */
[----:B------:R-:W-:Y:S01]  /*0c40*/  IABS R29, R112 ;  /* 0x00000070001d7213 */ /* 0x000fe20000000000 */
[----:B------:R-:W-:Y:S01]  /*0c50*/  STL [R1+0x320], R11 ;  /* 0x0003200b01007387 */ /* 0x000fe20000100800 */
[----:B-1----:R-:W-:Y:S01]  /*0c60*/  LOP3.LUT R10, R123, 0x78, RZ, 0xfc, !PT ;  /* 0x000000787b0a7812 */ /* 0x002fe200078efcff */
[----:B------:R-:W-:Y:S01]  /*0c70*/  IMAD.MOV R3, RZ, RZ, -R3 ;  /* 0x000000ffff037224 */ /* 0x000fe200078e0a03 */
[----:B------:R-:W-:Y:S01]  /*0c80*/  IABS R37, R120 ;  /* 0x0000007800257213 */ /* 0x000fe20000000000 */
[----:B------:R-:W-:Y:S01]  /*0c90*/  IMAD.MOV R7, RZ, RZ, -R7 ;  /* 0x000000ffff077224 */ /* 0x000fe200078e0a07 */
[----:B------:R-:W-:Y:S01]  /*0ca0*/  IABS R42, R10 ;  /* 0x0000000a002a7213 */ /* 0x000fe20000000000 */
[----:B------:R-:W-:Y:S01]  /*0cb0*/  IMAD.HI.U32 R4, R59, R47, RZ ;  /* 0x0000002f3b047227 */ /* 0x000fe200078e00ff */
[----:B------:R-:W-:Y:S01]  /*0cc0*/  STL [R1+0x31c], R10 ;  /* 0x00031c0a01007387 */ /* 0x000fe20000100800 */
[----:B------:R-:W-:-:S02]  /*0cd0*/  IABS R35, R118 ;  /* 0x0000007600237213 */ /* 0x000fc40000000000 */
[----:B------:R-:W-:Y:S01]  /*0ce0*/  IMAD.HI.U32 R6, R59, R45, RZ ;  /* 0x0000002d3b067227 */ /* 0x000fe200078e00ff */
[----:B------:R-:W-:Y:S01]  /*0cf0*/  IABS R31, R114 ;  /* 0x00000072001f7213 */ /* 0x000fe20000000000 */
[----:B------:R1:W-:Y:S01]  /*0d00*/  STL [R1+0x318], R9 ;  /* 0x0003180901007387 */ /* 0x0003e20000100800 */
[C---:B------:R-:W-:Y:S01]  /*0d10*/  LOP3.LUT R116, R123.reuse, 0xc0, RZ, 0xfc, !PT ;  /* 0x000000c07b747812 */ /* 0x040fe200078efcff */
[----:B------:R-:W-:Y:S01]  /*0d20*/  IMAD.MOV R5, RZ, RZ, -R5 ;  /* 0x000000ffff057224 */ /* 0x000fe200078e0a05 */
[C---:B------:R-:W-:Y:S01]  /*0d30*/  LOP3.LUT R107, R123.reuse, 0x108, RZ, 0xfc, !PT ;  /* 0x000001087b6b7812 */ /* 0x040fe200078efcff */
[C---:B------:R-:W-:Y:S01]  /*0d40*/  IMAD R48, R0.reuse, R3, R48 ;  /* 0x0000000300307224 */ /* 0x040fe200078e0230 */
[C---:B------:R-:W-:Y:S01]  /*0d50*/  LOP3.LUT R115, R123.reuse, 0xc8, RZ, 0xfc, !PT ;  /* 0x000000c87b737812 */ /* 0x040fe200078efcff */
[C---:B------:R-:W-:Y:S01]  /*0d60*/  IMAD R39, R0.reuse, R7, R39 ;  /* 0x0000000700277224 */ /* 0x040fe200078e0227 */
[C---:B------:R-:W-:Y:S01]  /*0d70*/  LOP3.LUT R113, R123.reuse, 0xd8, RZ, 0xfc, !PT ;  /* 0x000000d87b717812 */ /* 0x040fe200078efcff */
[----:B------:R-:W-:Y:S01]  /*0d80*/  IMAD.MOV R4, RZ, RZ, -R4 ;  /* 0x000000ffff047224 */ /* 0x000fe200078e0a04 */
[----:B------:R-:W-:Y:S01]  /*0d90*/  LOP3.LUT R109, R123, 0xf8, RZ, 0xfc, !PT ;  /* 0x000000f87b6d7812 */ /* 0x000fe200078efcff */
[C---:B------:R-:W-:Y:S01]  /*0da0*/  IMAD.HI.U32 R3, R59.reuse, R43, RZ ;  /* 0x0000002b3b037227 */ /* 0x040fe200078e00ff */
[----:B------:R-:W-:Y:S01]  /*0db0*/  IABS R33, R116 ;  /* 0x0000007400217213 */ /* 0x000fe20000000000 */
[----:B------:R-:W-:Y:S01]  /*0dc0*/  STL [R1+0x324], R125 ;  /* 0x0003247d01007387 */ /* 0x000fe20000100800 */
[----:B------:R-:W-:Y:S01]  /*0dd0*/  IABS R24, R107 ;  /* 0x0000006b00187213 */ /* 0x000fe20000000000 */
[----:B------:R-:W-:Y:S01]  /*0de0*/  IMAD.HI.U32 R7, R59, R34, RZ ;  /* 0x000000223b077227 */ /* 0x000fe200078e00ff */
[----:B------:R-:W-:Y:S01]  /*0df0*/  IABS R32, R115 ;  /* 0x0000007300207213 */ /* 0x000fe20000000000 */
[----:B------:R-:W-:Y:S01]  /*0e00*/  STL [R1+0x328], R124 ;  /* 0x0003287c01007387 */ /* 0x000fe20000100800 */
[----:B------:R-:W-:Y:S01]  /*0e10*/  LOP3.LUT R110, R123, 0xf0, RZ, 0xfc, !PT ;  /* 0x000000f07b6e7812 */ /* 0x000fe200078efcff */
[----:B------:R-:W-:Y:S01]  /*0e20*/  IMAD.MOV R6, RZ, RZ, -R6 ;  /* 0x000000ffff067224 */ /* 0x000fe200078e0a06 */
[----:B------:R-:W-:Y:S01]  /*0e30*/  IABS R30, R113 ;  /* 0x00000071001e7213 */ /* 0x000fe20000000000 */
[C---:B------:R-:W-:Y:S01]  /*0e40*/  IMAD R41, R0.reuse, R5, R41 ;  /* 0x0000000500297224 */ /* 0x040fe200078e0229 */
[----:B------:R-:W-:Y:S01]  /*0e50*/  IABS R26, R109 ;  /* 0x0000006d001a7213 */ /* 0x000fe20000000000 */
[----:B------:R-:W-:Y:S01]  /*0e60*/  IMAD.HI.U32 R5, R59, R36, RZ ;  /* 0x000000243b057227 */ /* 0x000fe200078e00ff */
[C---:B------:R-:W-:Y:S01]  /*0e70*/  LOP3.LUT R108, R123.reuse, 0x100, RZ, 0xfc, !PT ;  /* 0x000001007b6c7812 */ /* 0x040fe200078efcff */
[----:B------:R-:W-:Y:S01]  /*0e80*/  STL [R1+0x420], R125 ;  /* 0x0004207d01007387 */ /* 0x000fe20000100800 */
[C---:B------:R-:W-:Y:S01]  /*0e90*/  LOP3.LUT R111, R123.reuse, 0xe8, RZ, 0xfc, !PT ;  /* 0x000000e87b6f7812 */ /* 0x040fe200078efcff */
[C---:B------:R-:W-:Y:S01]  /*0ea0*/  IMAD R47, R0.reuse, R4, R47 ;  /* 0x00000004002f7224 */ /* 0x040fe200078e022f */
[----:B------:R-:W-:Y:S01]  /*0eb0*/  LOP3.LUT R102, R123, 0x130, RZ, 0xfc, !PT ;  /* 0x000001307b667812 */ /* 0x000fe200078efcff */
[----:B------:R-:W-:Y:S01]  /*0ec0*/  IMAD.MOV R3, RZ, RZ, -R3 ;  /* 0x000000ffff037224 */ /* 0x000fe200078e0a03 */
[----:B------:R-:W-:Y:S01]  /*0ed0*/  IABS R27, R110 ;  /* 0x0000006e001b7213 */ /* 0x000fe20000000000 */
[----:B------:R-:W-:Y:S01]  /*0ee0*/  IMAD.MOV R7, RZ, RZ, -R7 ;  /* 0x000000ffff077224 */ /* 0x000fe200078e0a07 */
[----:B------:R-:W-:Y:S01]  /*0ef0*/  IABS R25, R108 ;  /* 0x0000006c00197213 */ /* 0x000fe20000000000 */
[----:B------:R-:W-:Y:S01]  /*0f00*/  IMAD.HI.U32 R4, R59, R42, RZ ;  /* 0x0000002a3b047227 */ /* 0x000fe200078e00ff */
[----:B------:R-:W-:Y:S01]  /*0f10*/  LOP3.LUT R104, R123, 0x120, RZ, 0xfc, !PT ;  /* 0x000001207b687812 */ /* 0x000fe200078efcff */
[----:B------:R-:W-:Y:S01]  /*0f20*/  STL [R1+0x424], R124 ;  /* 0x0004247c01007387 */ /* 0x000fe20000100800 */
[----:B------:R-:W-:Y:S01]  /*0f30*/  IABS R28, R111 ;  /* 0x0000006f001c7213 */ /* 0x000fe20000000000 */
[C---:B------:R-:W-:Y:S01]  /*0f40*/  IMAD R45, R0.reuse, R6, R45 ;  /* 0x00000006002d7224 */ /* 0x040fe200078e022d */
[----:B------:R-:W-:Y:S01]  /*0f50*/  IABS R18, R102 ;  /* 0x0000006600127213 */ /* 0x000fe20000000000 */
[----:B------:R-:W-:Y:S01]  /*0f60*/  IMAD.HI.U32 R6, R59, R40, RZ ;  /* 0x000000283b067227 */ /* 0x000fe200078e00ff */
[C---:B------:R-:W-:Y:S01]  /*0f70*/  LOP3.LUT R105, R123.reuse, 0x118, RZ, 0xfc, !PT ;  /* 0x000001187b697812 */ /* 0x040fe200078efcff */
[----:B------:R-:W-:Y:S01]  /*0f80*/  STL [R1+0x32c], R121 ;  /* 0x00032c7901007387 */ /* 0x000fe20000100800 */
[----:B------:R-:W-:Y:S01]  /*0f90*/  IABS R21, R104 ;  /* 0x0000006800157213 */ /* 0x000fe20000000000 */
[----:B------:R-:W-:Y:S01]  /*0fa0*/  IMAD.MOV R5, RZ, RZ, -R5 ;  /* 0x000000ffff057224 */ /* 0x000fe200078e0a05 */
[C---:B------:R-:W-:Y:S01]  /*0fb0*/  LOP3.LUT R103, R123.reuse, 0x128, RZ, 0xfc, !PT ;  /* 0x000001287b677812 */ /* 0x040fe200078efcff */
[C---:B------:R-:W-:Y:S01]  /*0fc0*/  IMAD R43, R0.reuse, R3, R43 ;  /* 0x00000003002b7224 */ /* 0x040fe200078e022b */
[C---:B------:R-:W-:Y:S01]  /*0fd0*/  LOP3.LUT R106, R123.reuse, 0x110, RZ, 0xfc, !PT ;  /* 0x000001107b6a7812 */ /* 0x040fe200078efcff */
[C---:B------:R-:W-:Y:S01]  /*0fe0*/  IMAD R34, R0.reuse, R7, R34 ;  /* 0x0000000700227224 */ /* 0x040fe200078e0222 */
[----:B------:R-:W-:Y:S01]  /*0ff0*/  LOP3.LUT R88, R123, 0x158, RZ, 0xfc, !PT ;  /* 0x000001587b587812 */ /* 0x000fe200078efcff */
[----:B-1----:R-:W-:Y:S01]  /*1000*/  IMAD.MOV R9, RZ, RZ, -R4 ;  /* 0x000000ffff097224 */ /* 0x002fe200078e0a04 */
[----:B------:R-:W-:Y:S01]  /*1010*/  IABS R22, R105 ;  /* 0x0000006900167213 */ /* 0x000fe20000000000 */
[----:B------:R-:W-:Y:S01]  /*1020*/  IMAD.HI.U32 R3, R59, R38, RZ ;  /* 0x000000263b037227 */ /* 0x000fe200078e00ff */
[----:B------:R-:W-:Y:S01]  /*1030*/  LOP3.LUT R91, R123, 0x140, RZ, 0xfc, !PT ;  /* 0x000001407b5b7812 */ /* 0x000fe200078efcff */
[----:B------:R-:W-:Y:S01]  /*1040*/  STL [R1+0x330], R120 ;  /* 0x0003307801007387 */ /* 0x000fe20000100800 */
[----:B------:R-:W-:Y:S01]  /*1050*/  IABS R20, R103 ;  /* 0x0000006700147213 */ /* 0x000fe20000000000 */
[----:B------:R-:W-:Y:S01]  /*1060*/  IMAD.HI.U32 R7, R59, R29, RZ ;  /* 0x0000001d3b077227 */ /* 0x000fe200078e00ff */
[----:B------:R-:W-:Y:S01]  /*1070*/  LOP3.LUT R90, R123, 0x148, RZ, 0xfc, !PT ;  /* 0x000001487b5a7812 */ /* 0x000fe200078efcff */
[----:B------:R1:W-:Y:S01]  /*1080*/  STL [R1+0x428], R121 ;  /* 0x0004287901007387 */ /* 0x0003e20000100800 */
[----:B------:R-:W-:Y:S01]  /*1090*/  IABS R23, R106 ;  /* 0x0000006a00177213 */ /* 0x000fe20000000000 */
[----:B------:R-:W-:Y:S01]  /*10a0*/  IMAD.HI.U32 R4, R59, R37, RZ ;  /* 0x000000253b047227 */ /* 0x000fe200078e00ff */
[----:B------:R-:W-:Y:S01]  /*10b0*/  LOP3.LUT R89, R123, 0x150, RZ, 0xfc, !PT ;  /* 0x000001507b597812 */ /* 0x000fe200078efcff */
[----:B------:R-:W-:Y:S01]  /*10c0*/  STL [R1+0x338], R119 ;  /* 0x0003387701007387 */ /* 0x000fe20000100800 */
[----:B------:R-:W-:Y:S01]  /*10d0*/  IABS R13, R88 ;  /* 0x00000058000d7213 */ /* 0x000fe20000000000 */
[----:B------:R-:W-:Y:S01]  /*10e0*/  IMAD.MOV R11, RZ, RZ, -R6 ;  /* 0x000000ffff0b7224 */ /* 0x000fe200078e0a06 */
[----:B------:R-:W-:Y:S01]  /*10f0*/  IABS R12, R91 ;  /* 0x0000005b000c7213 */ /* 0x000fe20000000000 */
[C---:B------:R-:W-:Y:S01]  /*1100*/  IMAD R36, R0.reuse, R5, R36 ;  /* 0x0000000500247224 */ /* 0x040fe200078e0224 */
[----:B------:R-:W-:Y:S01]  /*1110*/  IABS R10, R89 ;  /* 0x00000059000a7213 */ /* 0x000fe20000000000 */
[----:B------:R-:W-:Y:S01]  /*1120*/  IMAD.HI.U32 R6, R59, R35, RZ ;  /* 0x000000233b067227 */ /* 0x000fe200078e00ff */
[C---:B------:R-:W-:Y:S01]  /*1130*/  LOP3.LUT R92, R123.reuse, 0x138, RZ, 0xfc, !PT ;  /* 0x000001387b5c7812 */ /* 0x040fe200078efcff */
[----:B------:R-:W-:Y:S01]  /*1140*/  STL [R1+0x42c], R120 ;  /* 0x00042c7801007387 */ /* 0x000fe20000100800 */
[----:B------:R-:W-:Y:S01]  /*1150*/  LOP3.LUT R86, R123, 0x168, RZ, 0xfc, !PT ;  /* 0x000001687b567812 */ /* 0x000fe200078efcff */
[----:B------:R-:W-:Y:S01]  /*1160*/  IMAD.HI.U32 R5, R59, R31, RZ ;  /* 0x0000001f3b057227 */ /* 0x000fe200078e00ff */
[----:B------:R-:W-:Y:S01]  /*1170*/  IABS R17, R92 ;  /* 0x0000005c00117213 */ /* 0x000fe20000000000 */
[----:B------:R-:W-:Y:S01]  /*1180*/  STL [R1+0x340], R118 ;  /* 0x0003407601007387 */ /* 0x000fe20000100800 */
[C---:B------:R-:W-:Y:S01]  /*1190*/  LOP3.LUT R85, R123.reuse, 0x170, RZ, 0xfc, !PT ;  /* 0x000001707b557812 */ /* 0x040fe200078efcff */
[----:B------:R-:W-:Y:S01]  /*11a0*/  IMAD.MOV R3, RZ, RZ, -R3 ;  /* 0x000000ffff037224 */ /* 0x000fe200078e0a03 */
[C---:B------:R-:W-:Y:S01]  /*11b0*/  LOP3.LUT R84, R123.reuse, 0x178, RZ, 0xfc, !PT ;  /* 0x000001787b547812 */ /* 0x040fe200078efcff */
[----:B------:R-:W-:Y:S01]  /*11c0*/  IMAD.MOV R7, RZ, RZ, -R7 ;  /* 0x000000ffff077224 */ /* 0x000fe200078e0a07 */
[C---:B------:R-:W-:Y:S01]  /*11d0*/  LOP3.LUT R87, R123.reuse, 0x160, RZ, 0xfc, !PT ;  /* 0x000001607b577812 */ /* 0x040fe200078efcff */
[----:B------:R-:W-:Y:S01]  /*11e0*/  IMAD.MOV R4, RZ, RZ, -R4 ;  /* 0x000000ffff047224 */ /* 0x000fe200078e0a04 */
[----:B------:R-:W-:Y:S01]  /*11f0*/  IABS R14, R85 ;  /* 0x00000055000e7213 */ /* 0x000fe20000000000 */
[----:B------:R-:W-:Y:S01]  /*1200*/  IMAD.MOV R6, RZ, RZ, -R6 ;  /* 0x000000ffff067224 */ /* 0x000fe200078e0a06 */
[----:B------:R-:W-:Y:S01]  /*1210*/  IABS R16, R84 ;  /* 0x0000005400107213 */ /* 0x000fe20000000000 */
[----:B------:R-:W-:Y:S01]  /*1220*/  IMAD.MOV R5, RZ, RZ, -R5 ;  /* 0x000000ffff057224 */ /* 0x000fe200078e0a05 */
[C---:B------:R-:W-:Y:S01]  /*1230*/  LOP3.LUT R83, R123.reuse, 0x180, RZ, 0xfc, !PT ;  /* 0x000001807b537812 */ /* 0x040fe200078efcff */
[C---:B------:R-:W-:Y:S01]  /*1240*/  IMAD R38, R0.reuse, R3, R38 ;  /* 0x0000000300267224 */ /* 0x040fe200078e0226 */
[C---:B------:R-:W-:Y:S01]  /*1250*/  LOP3.LUT R81, R123.reuse, 0x190, RZ, 0xfc, !PT ;  /* 0x000001907b517812 */ /* 0x040fe200078efcff */
[C---:B------:R-:W-:Y:S01]  /*1260*/  IMAD R29, R0.reuse, R7, R29 ;  /* 0x00000007001d7224 */ /* 0x040fe200078e021d */
[----:B------:R-:W-:Y:S01]  /*1270*/  IABS R19, R83 ;  /* 0x0000005300137213 */ /* 0x000fe20000000000 */
[C---:B------:R-:W-:Y:S01]  /*1280*/  IMAD R37, R0.reuse, R4, R37 ;  /* 0x0000000400257224 */ /* 0x040fe200078e0225 */
[----:B------:R-:W-:Y:S01]  /*1290*/  LOP3.LUT R80, R123, 0x198, RZ, 0xfc, !PT ;  /* 0x000001987b507812 */ /* 0x000fe200078efcff */
[----:B------:R-:W-:Y:S01]  /*12a0*/  IMAD.HI.U32 R3, R59, R33, RZ ;  /* 0x000000213b037227 */ /* 0x000fe200078e00ff */
[C---:B------:R-:W-:Y:S01]  /*12b0*/  LOP3.LUT R79, R123.reuse, 0x1a0, RZ, 0xfc, !PT ;  /* 0x000001a07b4f7812 */ /* 0x040fe200078efcff */
[----:B------:R2:W-:Y:S01]  /*12c0*/  STL [R1+0x430], R119 ;  /* 0x0004307701007387 */ /* 0x0005e20000100800 */
[----:B------:R-:W-:Y:S01]  /*12d0*/  LOP3.LUT R78, R123, 0x1a8, RZ, 0xfc, !PT ;  /* 0x000001a87b4e7812 */ /* 0x000fe200078efcff */
[----:B------:R-:W-:Y:S01]  /*12e0*/  IMAD.HI.U32 R7, R59, R24, RZ ;  /* 0x000000183b077227 */ /* 0x000fe200078e00ff */
[----:B------:R-:W-:Y:S01]  /*12f0*/  LOP3.LUT R82, R123, 0x188, RZ, 0xfc, !PT ;  /* 0x000001887b527812 */ /* 0x000fe200078efcff */
[----:B------:R-:W-:Y:S01]  /*1300*/  STL [R1+0x348], R117 ;  /* 0x0003487501007387 */ /* 0x000fe20000100800 */
[C---:B------:R-:W-:Y:S01]  /*1310*/  ISETP.GT.U32.AND P1, PT, R0.reuse, R58, PT ;  /* 0x0000003a0000720c */ /* 0x040fe20003f24070 */
[----:B------:R-:W-:Y:S01]  /*1320*/  IMAD.HI.U32 R4, R59, R32, RZ ;  /* 0x000000203b047227 */ /* 0x000fe200078e00ff */
[C---:B------:R-:W-:Y:S01]  /*1330*/  ISETP.GT.U32.AND P3, PT, R0.reuse, R55, PT ;  /* 0x000000370000720c */ /* 0x040fe20003f64070 */
[----:B------:R-:W-:Y:S01]  /*1340*/  STL [R1+0x350], R116 ;  /* 0x0003507401007387 */ /* 0x000fe20000100800 */
[C---:B------:R-:W-:Y:S01]  /*1350*/  LOP3.LUT R76, R123.reuse, 0x1b8, RZ, 0xfc, !PT ;  /* 0x000001b87b4c7812 */ /* 0x040fe200078efcff */
[C---:B------:R-:W-:Y:S01]  /*1360*/  IMAD R35, R0.reuse, R6, R35 ;  /* 0x0000000600237224 */ /* 0x040fe200078e0223 */
[C---:B------:R-:W-:Y:S01]  /*1370*/  LOP3.LUT R75, R123.reuse, 0x1c0, RZ, 0xfc, !PT ;  /* 0x000001c07b4b7812 */ /* 0x040fe200078efcff */
[C---:B------:R-:W-:Y:S01]  /*1380*/  IMAD R31, R0.reuse, R5, R31 ;  /* 0x00000005001f7224 */ /* 0x040fe200078e021f */
[----:B------:R-:W-:Y:S01]  /*1390*/  LOP3.LUT R74, R123, 0x1c8, RZ, 0xfc, !PT ;  /* 0x000001c87b4a7812 */ /* 0x000fe200078efcff */
[----:B------:R-:W-:Y:S01]  /*13a0*/  IMAD.HI.U32 R6, R59, R30, RZ ;  /* 0x0000001e3b067227 */ /* 0x000fe200078e00ff */
[----:B------:R-:W-:Y:S01]  /*13b0*/  LOP3.LUT R73, R123, 0x1d0, RZ, 0xfc, !PT ;  /* 0x000001d07b497812 */ /* 0x000fe200078efcff */
[----:B------:R-:W-:Y:S01]  /*13c0*/  STL [R1+0x358], R115 ;  /* 0x0003587301007387 */ /* 0x000fe20000100800 */
[C---:B------:R-:W-:Y:S01]  /*13d0*/  ISETP.GT.U32.AND P5, PT, R0.reuse, R52, PT ;  /* 0x000000340000720c */ /* 0x040fe20003fa4070 */
[----:B------:R-:W-:Y:S01]  /*13e0*/  IMAD.HI.U32 R5, R59, R26, RZ ;  /* 0x0000001a3b057227 */ /* 0x000fe200078e00ff */
[----:B------:R-:W-:Y:S01]  /*13f0*/  IABS R93, R76 ;  /* 0x0000004c005d7213 */ /* 0x000fe20000000000 */
[----:B-1----:R-:W1:Y:S01]  /*1400*/  S2R R121, SR_TID.X ;  /* 0x0000000000797919 */ /* 0x002e620000002100 */
[----:B------:R-:W-:Y:S01]  /*1410*/  IABS R94, R75 ;  /* 0x0000004b005e7213 */ /* 0x000fe20000000000 */
[C---:B------:R-:W-:Y:S01]  /*1420*/  IMAD R42, R0.reuse, R9, R42 ;  /* 0x00000009002a7224 */ /* 0x040fe200078e022a */
[----:B------:R-:W-:Y:S01]  /*1430*/  IABS R95, R74 ;  /* 0x0000004a005f7213 */ /* 0x000fe20000000000 */
[----:B------:R-:W-:Y:S01]  /*1440*/  IMAD.MOV R3, RZ, RZ, -R3 ;  /* 0x000000ffff037224 */ /* 0x000fe200078e0a03 */
[----:B------:R-:W-:Y:S01]  /*1450*/  IABS R96, R73 ;  /* 0x0000004900607213 */ /* 0x000fe20000000000 */
[----:B------:R-:W-:Y:S01]  /*1460*/  IMAD.MOV R7, RZ, RZ, -R7 ;  /* 0x000000ffff077224 */ /* 0x000fe200078e0a07 */
[C---:B------:R-:W-:Y:S01]  /*1470*/  ISETP.GT.U32.AND P2, PT, R0.reuse, R56, PT ;  /* 0x000000380000720c */ /* 0x040fe20003f44070 */
[----:B------:R-:W-:Y:S01]  /*1480*/  IMAD.MOV R9, RZ, RZ, -R4 ;  /* 0x000000ffff097224 */ /* 0x000fe200078e0a04 */
[C---:B------:R-:W-:Y:S01]  /*1490*/  LOP3.LUT R77, R123.reuse, 0x1b0, RZ, 0xfc, !PT ;  /* 0x000001b07b4d7812 */ /* 0x040fe200078efcff */
[C---:B------:R-:W-:Y:S01]  /*14a0*/  IMAD R40, R0.reuse, R11, R40 ;  /* 0x0000000b00287224 */ /* 0x040fe200078e0228 */
[----:B------:R-:W-:Y:S01]  /*14b0*/  LOP3.LUT R72, R123, 0x1d8, RZ, 0xfc, !PT ;  /* 0x000001d87b487812 */ /* 0x000fe200078efcff */
[----:B------:R-:W-:Y:S01]  /*14c0*/  IMAD.HI.U32 R4, R59, R27, RZ ;  /* 0x0000001b3b047227 */ /* 0x000fe200078e00ff */
[C---:B------:R-:W-:Y:S01]  /*14d0*/  LOP3.LUT R71, R123.reuse, 0x1e0, RZ, 0xfc, !PT ;  /* 0x000001e07b477812 */ /* 0x040fe200078efcff */
[----:B------:R-:W-:Y:S01]  /*14e0*/  STL [R1+0x360], R114 ;  /* 0x0003607201007387 */ /* 0x000fe20000100800 */
[C---:B------:R-:W-:Y:S01]  /*14f0*/  LOP3.LUT R70, R123.reuse, 0x1e8, RZ, 0xfc, !PT ;  /* 0x000001e87b467812 */ /* 0x040fe200078efcff */
[----:B------:R-:W-:Y:S01]  /*1500*/  IMAD.MOV R11, RZ, RZ, -R6 ;  /* 0x000000ffff0b7224 */ /* 0x000fe200078e0a06 */
[C---:B------:R-:W-:Y:S01]  /*1510*/  LOP3.LUT R68, R123.reuse, 0x1f0, RZ, 0xfc, !PT ;  /* 0x000001f07b447812 */ /* 0x040fe200078efcff */
[----:B------:R-:W-:Y:S01]  /*1520*/  IMAD.MOV R5, RZ, RZ, -R5 ;  /* 0x000000ffff057224 */ /* 0x000fe200078e0a05 */
[C---:B------:R-:W-:Y:S01]  /*1530*/  ISETP.GT.U32.AND P4, PT, R0.reuse, R54, PT ;  /* 0x000000360000720c */ /* 0x040fe20003f84070 */
[C---:B------:R-:W-:Y:S01]  /*1540*/  IMAD R33, R0.reuse, R3, R33 ;  /* 0x0000000300217224 */ /* 0x040fe200078e0221 */
[----:B------:R-:W-:Y:S01]  /*1550*/  LOP3.LUT R69, R123, 0x1f8, RZ, 0xfc, !PT ;  /* 0x000001f87b457812 */ /* 0x000fe200078efcff */
[C---:B------:R-:W-:Y:S01]  /*1560*/  IMAD.HI.U32 R6, R59.reuse, R25, RZ ;  /* 0x000000193b067227 */ /* 0x040fe200078e00ff */
[----:B------:R-:W-:Y:S01]  /*1570*/  IABS R97, R72 ;  /* 0x0000004800617213 */ /* 0x000fe20000000000 */
[----:B------:R-:W-:Y:S01]  /*1580*/  STL [R1+0x368], R113 ;  /* 0x0003687101007387 */ /* 0x000fe20000100800 */
[----:B------:R-:W-:Y:S01]  /*1590*/  IABS R98, R71 ;  /* 0x0000004700627213 */ /* 0x000fe20000000000 */
[C---:B------:R-:W-:Y:S01]  /*15a0*/  IMAD R24, R0.reuse, R7, R24 ;  /* 0x0000000700187224 */ /* 0x040fe200078e0218 */
[----:B------:R-:W-:Y:S01]  /*15b0*/  IABS R99, R70 ;  /* 0x0000004600637213 */ /* 0x000fe20000000000 */
[C---:B------:R-:W-:Y:S01]  /*15c0*/  IMAD.HI.U32 R3, R59.reuse, R28, RZ ;  /* 0x0000001c3b037227 */ /* 0x040fe200078e00ff */
[----:B------:R-:W-:Y:S01]  /*15d0*/  IABS R100, R68 ;  /* 0x0000004400647213 */ /* 0x000fe20000000000 */
[----:B------:R-:W-:Y:S01]  /*15e0*/  STL [R1+0x370], R112 ;  /* 0x0003707001007387 */ /* 0x000fe20000100800 */
[----:B------:R-:W-:Y:S01]  /*15f0*/  IABS R101, R69 ;  /* 0x0000004500657213 */ /* 0x000fe20000000000 */
[----:B------:R-:W-:Y:S01]  /*1600*/  IMAD.HI.U32 R7, R59, R18, RZ ;  /* 0x000000123b077227 */ /* 0x000fe200078e00ff */
[----:B------:R-:W-:Y:S01]  /*1610*/  ISETP.GT.U32.AND P0, PT, R0, R53, PT ;  /* 0x000000350000720c */ /* 0x000fe20003f04070 */
[----:B------:R-:W-:Y:S01]  /*1620*/  STL [R1+0x374], R111 ;  /* 0x0003746f01007387 */ /* 0x000fe20000100800 */
[----:B-1----:R-:W-:Y:S01]  /*1630*/  LOP3.LUT R67, R121, 0x3f, RZ, 0xc0, !PT ;  /* 0x0000003f79437812 */ /* 0x002fe200078ec0ff */
[----:B------:R-:W-:-:S02]  /*1640*/  IMAD.MOV R4, RZ, RZ, -R4 ;  /* 0x000000ffff047224 */ /* 0x000fc400078e0a04 */
[----:B------:R-:W-:Y:S01]  /*1650*/  IMAD R26, R0, R5, R26 ;  /* 0x00000005001a7224 */ /* 0x000fe200078e021a */
[----:B------:R-:W-:Y:S01]  /*1660*/  STL [R1+0x36c], R110 ;  /* 0x00036c6e01007387 */ /* 0x000fe20000100800 */
[----:B------:R-:W-:Y:S02]  /*1670*/  IMAD.MOV R6, RZ, RZ, -R6 ;  /* 0x000000ffff067224 */ /* 0x000fe400078e0a06 */
[----:B------:R-:W-:Y:S01]  /*1680*/  IMAD.HI.U32 R5, R59, R21, RZ ;  /* 0x000000153b057227 */ /* 0x000fe200078e00ff */
[----:B------:R-:W-:Y:S03]  /*1690*/  STL [R1+0x364], R109 ;  /* 0x0003646d01007387 */ /* 0x000fe60000100800 */
[----:B------:R-:W-:Y:S01]  /*16a0*/  IMAD.MOV R3, RZ, RZ, -R3 ;  /* 0x000000ffff037224 */ /* 0x000fe200078e0a03 */
[----:B------:R-:W-:Y:S01]  /*16b0*/  STL [R1+0x35c], R108 ;  /* 0x00035c6c01007387 */ /* 0x000fe20000100800 */
[----:B------:R-:W-:-:S02]  /*16c0*/  IMAD.MOV R7, RZ, RZ, -R7 ;  /* 0x000000ffff077224 */ /* 0x000fc400078e0a07 */
[C---:B------:R-:W-:Y:S01]  /*16d0*/  IMAD R27, R0.reuse, R4, R27 ;  /* 0x00000004001b7224 */ /* 0x040fe200078e021b */
[----:B------:R-:W-:Y:S01]  /*16e0*/  STL [R1+0x354], R107 ;  /* 0x0003546b01007387 */ /* 0x000fe20000100800 */
[----:B------:R-:W-:Y:S01]  /*16f0*/  IMAD.MOV.U32 R125, RZ, RZ, R8 ;  /* 0x000000ffff7d7224 */ /* 0x000fe200078e0008 */
[----:B------:R-:W-:Y:S01]  /*1700*/  IABS R8, R90 ;  /* 0x0000005a00087213 */ /* 0x000fe20000000000 */
[----:B------:R-:W-:Y:S01]  /*1710*/  IMAD.HI.U32 R4, R59, R22, RZ ;  /* 0x000000163b047227 */ /* 0x000fe200078e00ff */
[----:B------:R-:W-:Y:S03]  /*1720*/  STL [R1+0x34c], R106 ;  /* 0x00034c6a01007387 */ /* 0x000fe60000100800 */
[----:B------:R-:W-:Y:S01]  /*1730*/  IMAD R25, R0, R6, R25 ;  /* 0x0000000600197224 */ /* 0x000fe200078e0219 */
[----:B------:R-:W-:Y:S01]  /*1740*/  STL [R1+0x344], R105 ;  /* 0x0003446901007387 */ /* 0x000fe20000100800 */
[----:B------:R-:W-:-:S02]  /*1750*/  IMAD.MOV R5, RZ, RZ, -R5 ;  /* 0x000000ffff057224 */ /* 0x000fc400078e0a05 */
[----:B------:R-:W-:Y:S01]  /*1760*/  IMAD R28, R0, R3, R28 ;  /* 0x00000003001c7224 */ /* 0x000fe200078e021c */
[----:B------:R-:W-:Y:S01]  /*1770*/  STL [R1+0x33c], R104 ;  /* 0x00033c6801007387 */ /* 0x000fe20000100800 */
[----:B------:R-:W-:-:S03]  /*1780*/  IMAD.HI.U32 R6, R59, R20, RZ ;  /* 0x000000143b067227 */ /* 0x000fc600078e00ff */
[----:B------:R-:W-:Y:S01]  /*1790*/  STL [R1+0x334], R103 ;  /* 0x0003346701007387 */ /* 0x000fe20000100800 */
[C---:B------:R-:W-:Y:S02]  /*17a0*/  IMAD R18, R0.reuse, R7, R18 ;  /* 0x0000000700127224 */ /* 0x040fe400078e0212 */
[----:B------:R-:W-:Y:S01]  /*17b0*/  IMAD R32, R0, R9, R32 ;  /* 0x0000000900207224 */ /* 0x000fe200078e0220 */
[----:B------:R-:W-:Y:S01]  /*17c0*/  STL [R1+0x314], R102 ;  /* 0x0003146601007387 */ /* 0x000fe20000100800 */
[----:B------:R-:W-:-:S03]  /*17d0*/  IMAD.HI.U32 R3, R59, R23, RZ ;  /* 0x000000173b037227 */ /* 0x000fc600078e00ff */
[----:B------:R-:W-:Y:S01]  /*17e0*/  STL [R1+0x310], R92 ;  /* 0x0003105c01007387 */ /* 0x000fe20000100800 */
[----:B------:R-:W-:-:S03]  /*17f0*/  IMAD.HI.U32 R7, R59, R13, RZ ;  /* 0x0000000d3b077227 */ /* 0x000fc600078e00ff */
[----:B------:R-:W-:Y:S01]  /*1800*/  STL [R1+0x30c], R91 ;  /* 0x00030c5b01007387 */ /* 0x000fe20000100800 */
[----:B------:R-:W-:Y:S02]  /*1810*/  IMAD.MOV R9, RZ, RZ, -R4 ;  /* 0x000000ffff097224 */ /* 0x000fe400078e0a04 */
[C---:B------:R-:W-:Y:S01]  /*1820*/  IMAD R30, R0.reuse, R11, R30 ;  /* 0x0000000b001e7224 */ /* 0x040fe200078e021e */
[----:B------:R-:W-:Y:S01]  /*1830*/  STL [R1+0x308], R90 ;  /* 0x0003085a01007387 */ /* 0x000fe20000100800 */
[----:B------:R-:W-:Y:S02]  /*1840*/  IMAD R21, R0, R5, R21 ;  /* 0x0000000500157224 */ /* 0x000fe400078e0215 */
[C---:B------:R-:W-:Y:S01]  /*1850*/  IMAD.HI.U32 R4, R59.reuse, R12, RZ ;  /* 0x0000000c3b047227 */ /* 0x040fe200078e00ff */
[----:B------:R-:W-:Y:S03]  /*1860*/  STL [R1+0x304], R89 ;  /* 0x0003045901007387 */ /* 0x000fe60000100800 */
[----:B------:R-:W-:Y:S01]  /*1870*/  IMAD.MOV R11, RZ, RZ, -R6 ;  /* 0x000000ffff0b7224 */ /* 0x000fe200078e0a06 */
[----:B------:R-:W-:Y:S01]  /*1880*/  STL [R1+0x300], R88 ;  /* 0x0003005801007387 */ /* 0x000fe20000100800 */
[----:B------:R-:W-:-:S03]  /*1890*/  IMAD.HI.U32 R5, R59, R8, RZ ;  /* 0x000000083b057227 */ /* 0x000fc600078e00ff */
[----:B------:R-:W-:Y:S01]  /*18a0*/  STL [R1+0x2fc], R87 ;  /* 0x0002fc5701007387 */ /* 0x000fe20000100800 */
[----:B------:R-:W-:Y:S02]  /*18b0*/  IMAD.MOV R3, RZ, RZ, -R3 ;  /* 0x000000ffff037224 */ /* 0x000fe400078e0a03 */
[----:B------:R-:W-:Y:S01]  /*18c0*/  IMAD.HI.U32 R6, R59, R10, RZ ;  /* 0x0000000a3b067227 */ /* 0x000fe200078e00ff */
[----:B------:R-:W-:Y:S03]  /*18d0*/  STL [R1+0x2f8], R86 ;  /* 0x0002f85601007387 */ /* 0x000fe60000100800 */
[----:B------:R-:W-:Y:S01]  /*18e0*/  IMAD.MOV R7, RZ, RZ, -R7 ;  /* 0x000000ffff077224 */ /* 0x000fe200078e0a07 */
[----:B------:R-:W-:Y:S01]  /*18f0*/  STL [R1+0x2f4], R85 ;  /* 0x0002f45501007387 */ /* 0x000fe20000100800 */
[C---:B------:R-:W-:Y:S02]  /*1900*/  IMAD R22, R0.reuse, R9, R22 ;  /* 0x0000000900167224 */ /* 0x040fe400078e0216 */
[----:B------:R-:W-:Y:S01]  /*1910*/  IMAD.MOV R9, RZ, RZ, -R4 ;  /* 0x000000ffff097224 */ /* 0x000fe200078e0a04 */
[----:B------:R-:W-:Y:S01]  /*1920*/  STL [R1+0x2f0], R84 ;  /* 0x0002f05401007387 */ /* 0x000fe20000100800 */
[----:B------:R-:W-:-:S02]  /*1930*/  IMAD R20, R0, R11, R20 ;  /* 0x0000000b00147224 */ /* 0x000fc400078e0214 */
[----:B------:R-:W-:Y:S01]  /*1940*/  IMAD.MOV R5, RZ, RZ, -R5 ;  /* 0x000000ffff057224 */ /* 0x000fe200078e0a05 */
[----:B------:R-:W-:Y:S01]  /*1950*/  STL [R1+0x2ec], R83 ;  /* 0x0002ec5301007387 */ /* 0x000fe20000100800 */
[C---:B------:R-:W-:Y:S02]  /*1960*/  IMAD R23, R0.reuse, R3, R23 ;  /* 0x0000000300177224 */ /* 0x040fe400078e0217 */
[----:B------:R-:W-:Y:S01]  /*1970*/  IMAD.MOV R11, RZ, RZ, -R6 ;  /* 0x000000ffff0b7224 */ /* 0x000fe200078e0a06 */
[----:B------:R-:W-:Y:S01]  /*1980*/  STL [R1+0x2e8], R82 ;  /* 0x0002e85201007387 */ /* 0x000fe20000100800 */
[C---:B------:R-:W-:Y:S01]  /*1990*/  IMAD R4, R0.reuse, R7, R13 ;  /* 0x0000000700047224 */ /* 0x040fe200078e020d */
[----:B------:R-:W-:Y:S01]  /*19a0*/  IABS R13, R86 ;  /* 0x00000056000d7213 */ /* 0x000fe20000000000 */
[----:B------:R-:W-:Y:S01]  /*19b0*/  IMAD.HI.U32 R3, R59, R17, RZ ;  /* 0x000000113b037227 */ /* 0x000fe200078e00ff */
[----:B------:R-:W-:Y:S03]  /*19c0*/  STL [R1+0x2cc], R81 ;  /* 0x0002cc5101007387 */ /* 0x000fe60000100800 */
[C---:B------:R-:W-:Y:S01]  /*19d0*/  IMAD R12, R0.reuse, R9, R12 ;  /* 0x00000009000c7224 */ /* 0x040fe200078e020c */
[----:B------:R-:W-:Y:S01]  /*19e0*/  STL [R1+0x2c8], R80 ;  /* 0x0002c85001007387 */ /* 0x000fe20000100800 */
[----:B------:R-:W-:-:S02]  /*19f0*/  IMAD R9, R0, R5, R8 ;  /* 0x0000000500097224 */ /* 0x000fc400078e0208 */
[----:B------:R-:W-:Y:S01]  /*1a00*/  IMAD R8, R0, R11, R10 ;  /* 0x0000000b00087224 */ /* 0x000fe200078e020a */
[----:B------:R-:W-:Y:S01]  /*1a10*/  IABS R11, R87 ;  /* 0x00000057000b7213 */ /* 0x000fe20000000000 */
[----:B------:R-:W-:Y:S01]  /*1a20*/  IMAD.MOV R3, RZ, RZ, -R3 ;  /* 0x000000ffff037224 */ /* 0x000fe200078e0a03 */
[----:B------:R-:W-:Y:S01]  /*1a30*/  STL [R1+0x2c4], R79 ;  /* 0x0002c44f01007387 */ /* 0x000fe20000100800 */
[C---:B------:R-:W-:Y:S01]  /*1a40*/  IMAD.HI.U32 R5, R59.reuse, R13, RZ ;  /* 0x0000000d3b057227 */ /* 0x040fe200078e00ff */
[----:B------:R-:W-:Y:S02]  /*1a50*/  USEL UR4, URZ, 0x4, !UP0 ;  /* 0x000000043f047887 */ /* 0x000fe4000c000000 */
[----:B------:R-:W-:Y:S01]  /*1a60*/  STL [R1+0x2c0], R78 ;  /* 0x0002c04e01007387 */ /* 0x000fe20000100800 */
[----:B------:R-:W-:-:S03]  /*1a70*/  IMAD.HI.U32 R6, R59, R14, RZ ;  /* 0x0000000e3b067227 */ /* 0x000fc600078e00ff */
[----:B------:R-:W-:Y:S01]  /*1a80*/  STL [R1+0x2bc], R77 ;  /* 0x0002bc4d01007387 */ /* 0x000fe20000100800 */
[----:B------:R-:W-:-:S03]  /*1a90*/  IMAD.HI.U32 R7, R59, R16, RZ ;  /* 0x000000103b077227 */ /* 0x000fc600078e00ff */
[----:B------:R-:W-:Y:S01]  /*1aa0*/  STL [R1+0x2b8], R76 ;  /* 0x0002b84c01007387 */ /* 0x000fe20000100800 */
[----:B------:R-:W-:Y:S02]  /*1ab0*/  IMAD R17, R0, R3, R17 ;  /* 0x0000000300117224 */ /* 0x000fe400078e0211 */
[----:B------:R-:W-:Y:S01]  /*1ac0*/  IMAD.HI.U32 R3, R59, R11, RZ ;  /* 0x0000000b3b037227 */ /* 0x000fe200078e00ff */
[----:B------:R-:W-:Y:S03]  /*1ad0*/  STL [R1+0x2b4], R75 ;  /* 0x0002b44b01007387 */ /* 0x000fe60000100800 */
[----:B------:R-:W-:Y:S01]  /*1ae0*/  IMAD.MOV R5, RZ, RZ, -R5 ;  /* 0x000000ffff057224 */ /* 0x000fe200078e0a05 */
[----:B------:R-:W-:Y:S01]  /*1af0*/  STL [R1+0x2b0], R74 ;  /* 0x0002b04a01007387 */ /* 0x000fe20000100800 */
[----:B------:R-:W-:Y:S02]  /*1b00*/  IMAD.MOV R15, RZ, RZ, -R6 ;  /* 0x000000ffff0f7224 */ /* 0x000fe400078e0a06 */
[----:B------:R-:W-:Y:S01]  /*1b10*/  IMAD.MOV R7, RZ, RZ, -R7 ;  /* 0x000000ffff077224 */ /* 0x000fe200078e0a07 */
[----:B------:R-:W-:Y:S01]  /*1b20*/  STL [R1+0x2ac], R73 ;  /* 0x0002ac4901007387 */ /* 0x000fe20000100800 */
[----:B------:R-:W-:-:S02]  /*1b30*/  IMAD.MOV R3, RZ, RZ, -R3 ;  /* 0x000000ffff037224 */ /* 0x000fc400078e0a03 */
[C---:B------:R-:W-:Y:S01]  /*1b40*/  IMAD R5, R0.reuse, R5, R13 ;  /* 0x0000000500057224 */ /* 0x040fe200078e020d */
[----:B------:R-:W-:Y:S01]  /*1b50*/  IABS R13, R81 ;  /* 0x00000051000d7213 */ /* 0x000fe20000000000 */
[C---:B------:R-:W-:Y:S01]  /*1b60*/  IMAD R6, R0.reuse, R15, R14 ;  /* 0x0000000f00067224 */ /* 0x040fe200078e020e */
[----:B------:R-:W-:Y:S01]  /*1b70*/  IABS R14, R80 ;  /* 0x00000050000e7213 */ /* 0x000fe20000000000 */
[C---:B------:R-:W-:Y:S01]  /*1b80*/  IMAD R7, R0.reuse, R7, R16 ;  /* 0x0000000700077224 */ /* 0x040fe200078e0210 */
[----:B------:R-:W-:Y:S01]  /*1b90*/  IABS R15, R79 ;  /* 0x0000004f000f7213 */ /* 0x000fe20000000000 */
[C---:B------:R-:W-:Y:S01]  /*1ba0*/  IMAD.HI.U32 R10, R59.reuse, R19, RZ ;  /* 0x000000133b0a7227 */ /* 0x040fe200078e00ff */
[----:B------:R-:W-:Y:S01]  /*1bb0*/  IABS R16, R78 ;  /* 0x0000004e00107213 */ /* 0x000fe20000000000 */
[----:B------:R-:W-:Y:S02]  /*1bc0*/  STL [R1+0x2a8], R72 ;  /* 0x0002a84801007387 */ /* 0x000fe40000100800 */
[----:B------:R-:W-:Y:S01]  /*1bd0*/  IMAD R3, R0, R3, R11 ;  /* 0x0000000300037224 */ /* 0x000fe200078e020b */
[----:B------:R-:W-:Y:S01]  /*1be0*/  IABS R11, R82 ;  /* 0x00000052000b7213 */ /* 0x000fe20000000000 */
[----:B------:R-:W-:Y:S01]  /*1bf0*/  IMAD.MOV R10, RZ, RZ, -R10 ;  /* 0x000000ffff0a7224 */ /* 0x000fe200078e0a0a */
[----:B------:R-:W-:Y:S01]  /*1c00*/  STL [R1+0x2a4], R71 ;  /* 0x0002a44701007387 */ /* 0x000fe20000100800 */
[----:B------:R-:W-:-:S03]  /*1c10*/  IMAD.HI.U32 R60, R59, R13, RZ ;  /* 0x0000000d3b3c7227 */ /* 0x000fc600078e00ff */
[----:B------:R-:W-:Y:S01]  /*1c20*/  STL [R1+0x2a0], R70 ;  /* 0x0002a04601007387 */ /* 0x000fe20000100800 */
[----:B------:R-:W-:-:S03]  /*1c30*/  IMAD.HI.U32 R61, R59, R14, RZ ;  /* 0x0000000e3b3d7227 */ /* 0x000fc600078e00ff */
[----:B------:R-:W-:Y:S01]  /*1c40*/  STL [R1+0x29c], R68 ;  /* 0x00029c4401007387 */ /* 0x000fe20000100800 */
[----:B------:R-:W-:-:S03]  /*1c50*/  IMAD.HI.U32 R62, R59, R15, RZ ;  /* 0x0000000f3b3e7227 */ /* 0x000fc600078e00ff */
[----:B------:R-:W-:Y:S01]  /*1c60*/  STL [R1+0x298], R69 ;  /* 0x0002984501007387 */ /* 0x000fe20000100800 */
[----:B------:R-:W-:-:S04]  /*1c70*/  IMAD.HI.U32 R63, R59, R16, RZ ;  /* 0x000000103b3f7227 */ /* 0x000fc800078e00ff */
[----:B------:R-:W-:Y:S02]  /*1c80*/  IMAD R10, R0, R10, R19 ;  /* 0x0000000a000a7224 */ /* 0x000fe400078e0213 */
[----:B------:R-:W-:-:S04]  /*1c90*/  IMAD.HI.U32 R19, R59, R11, RZ ;  /* 0x0000000b3b137227 */ /* 0x000fc800078e00ff */
[----:B------:R-:W-:Y:S02]  /*1ca0*/  IMAD.MOV R60, RZ, RZ, -R60 ;  /* 0x000000ffff3c7224 */ /* 0x000fe400078e0a3c */
[----:B------:R-:W-:Y:S02]  /*1cb0*/  IMAD.MOV R61, RZ, RZ, -R61 ;  /* 0x000000ffff3d7224 */ /* 0x000fe400078e0a3d */
[----:B------:R-:W-:Y:S02]  /*1cc0*/  IMAD.MOV R62, RZ, RZ, -R62 ;  /* 0x000000ffff3e7224 */ /* 0x000fe400078e0a3e */
[----:B------:R-:W-:Y:S02]  /*1cd0*/  IMAD.MOV R63, RZ, RZ, -R63 ;  /* 0x000000ffff3f7224 */ /* 0x000fe400078e0a3f */
[----:B------:R-:W-:Y:S02]  /*1ce0*/  IMAD.MOV R19, RZ, RZ, -R19 ;  /* 0x000000ffff137224 */ /* 0x000fe400078e0a13 */
[----:B------:R-:W-:-:S02]  /*1cf0*/  IMAD R13, R0, R60, R13 ;  /* 0x0000003c000d7224 */ /* 0x000fc400078e020d */
[C---:B------:R-:W-:Y:S02]  /*1d00*/  IMAD R14, R0.reuse, R61, R14 ;  /* 0x0000003d000e7224 */ /* 0x040fe400078e020e */
[C---:B------:R-:W-:Y:S02]  /*1d10*/  IMAD R15, R0.reuse, R62, R15 ;  /* 0x0000003e000f7224 */ /* 0x040fe400078e020f */
[----:B------:R-:W-:Y:S02]  /*1d20*/  IMAD R16, R0, R63, R16 ;  /* 0x0000003f00107224 */ /* 0x000fe400078e0210 */
[----:B------:R-:W-:Y:S02]  /*1d30*/  @!P1 IMAD.IADD R58, R58, 0x1, -R0 ;  /* 0x000000013a3a9824 */ /* 0x000fe400078e0a00 */
[----:B------:R-:W-:-:S04]  /*1d40*/  IMAD.HI.U32 R63, R59, R93, RZ ;  /* 0x0000005d3b3f7227 */ /* 0x000fc800078e00ff */
[----:B------:R-:W-:-:S04]  /*1d50*/  IMAD.HI.U32 R62, R59, R94, RZ ;  /* 0x0000005e3b3e7227 */ /* 0x000fc800078e00ff */
[----:B------:R-:W-:-:S04]  /*1d60*/  IMAD.HI.U32 R61, R59, R95, RZ ;  /* 0x0000005f3b3d7227 */ /* 0x000fc800078e00ff */
[----:B------:R-:W-:-:S04]  /*1d70*/  IMAD.HI.U32 R60, R59, R96, RZ ;  /* 0x000000603b3c7227 */ /* 0x000fc800078e00ff */
[C---:B------:R-:W-:Y:S01]  /*1d80*/  IMAD R11, R0.reuse, R19, R11 ;  /* 0x00000013000b7224 */ /* 0x040fe200078e020b */
[----:B------:R-:W-:Y:S01]  /*1d90*/  IABS R19, R77 ;  /* 0x0000004d00137213 */ /* 0x000fe20000000000 */
[----:B------:R-:W-:Y:S01]  /*1da0*/  @!P3 IMAD.IADD R55, R55, 0x1, -R0 ;  /* 0x000000013737b824 */ /* 0x000fe200078e0a00 */
[----:B------:R-:W-:Y:S01]  /*1db0*/  ISETP.GT.U32.AND P3, PT, R0, R58, PT ;  /* 0x0000003a0000720c */ /* 0x000fe20003f64070 */
[----:B------:R-:W-:Y:S02]  /*1dc0*/  IMAD.MOV R63, RZ, RZ, -R63 ;  /* 0x000000ffff3f7224 */ /* 0x000fe400078e0a3f */
[----:B------:R-:W-:Y:S02]  /*1dd0*/  IMAD.MOV R62, RZ, RZ, -R62 ;  /* 0x000000ffff3e7224 */ /* 0x000fe400078e0a3e */
[----:B------:R-:W-:Y:S02]  /*1de0*/  IMAD.MOV R61, RZ, RZ, -R61 ;  /* 0x000000ffff3d7224 */ /* 0x000fe400078e0a3d */
[----:B------:R-:W-:-:S02]  /*1df0*/  IMAD.MOV R60, RZ, RZ, -R60 ;  /* 0x000000ffff3c7224 */ /* 0x000fc400078e0a3c */
[----:B------:R-:W-:Y:S01]  /*1e00*/  @!P5 IMAD.IADD R52, R52, 0x1, -R0 ;  /* 0x000000013434d824 */ /* 0x000fe200078e0a00 */
[C---:B------:R-:W-:Y:S01]  /*1e10*/  ISETP.GT.U32.AND P5, PT, R0.reuse, R49, PT ;  /* 0x000000310000720c */ /* 0x040fe20003fa4070 */
[C---:B------:R-:W-:Y:S02]  /*1e20*/  IMAD R93, R0.reuse, R63, R93 ;  /* 0x0000003f005d7224 */ /* 0x040fe400078e025d */
[C---:B------:R-:W-:Y:S02]  /*1e30*/  IMAD R94, R0.reuse, R62, R94 ;  /* 0x0000003e005e7224 */ /* 0x040fe400078e025e */
[C---:B------:R-:W-:Y:S02]  /*1e40*/  IMAD R95, R0.reuse, R61, R95 ;  /* 0x0000003d005f7224 */ /* 0x040fe400078e025f */
[----:B------:R-:W-:Y:S02]  /*1e50*/  IMAD R96, R0, R60, R96 ;  /* 0x0000003c00607224 */ /* 0x000fe400078e0260 */
[----:B------:R-:W-:-:S04]  /*1e60*/  IMAD.HI.U32 R64, R59, R19, RZ ;  /* 0x000000133b407227 */ /* 0x000fc800078e00ff */
[----:B------:R-:W-:-:S04]  /*1e70*/  IMAD.HI.U32 R63, R59, R97, RZ ;  /* 0x000000613b3f7227 */ /* 0x000fc800078e00ff */
[----:B------:R-:W-:-:S04]  /*1e80*/  IMAD.HI.U32 R62, R59, R98, RZ ;  /* 0x000000623b3e7227 */ /* 0x000fc800078e00ff */
[----:B------:R-:W-:-:S04]  /*1e90*/  IMAD.HI.U32 R61, R59, R99, RZ ;  /* 0x000000633b3d7227 */ /* 0x000fc800078e00ff */
[----:B------:R-:W-:-:S04]  /*1ea0*/  IMAD.HI.U32 R60, R59, R100, RZ ;  /* 0x000000643b3c7227 */ /* 0x000fc800078e00ff */
[----:B------:R-:W-:Y:S01]  /*1eb0*/  @!P2 IMAD.IADD R56, R56, 0x1, -R0 ;  /* 0x000000013838a824 */ /* 0x000fe200078e0a00 */
[----:B------:R-:W-:Y:S01]  /*1ec0*/  ISETP.GT.U32.AND P2, PT, R0, R55, PT ;  /* 0x000000370000720c */ /* 0x000fe20003f44070 */
[----:B------:R-:W-:-:S03]  /*1ed0*/  IMAD.HI.U32 R59, R59, R101, RZ ;  /* 0x000000653b3b7227 */ /* 0x000fc600078e00ff */
[----:B------:R-:W-:Y:S01]  /*1ee0*/  ISETP.GT.U32.AND P1, PT, R0, R56, PT ;  /* 0x000000380000720c */ /* 0x000fe20003f24070 */
[--C-:B------:R-:W-:Y:S01]  /*1ef0*/  @!P4 IMAD.IADD R54, R54, 0x1, -R0.reuse ;  /* 0x000000013636c824 */ /* 0x100fe200078e0a00 */
[----:B------:R-:W-:Y:S01]  /*1f00*/  ISETP.GT.U32.AND P4, PT, R0, R51, PT ;  /* 0x000000330000720c */ /* 0x000fe20003f84070 */
[----:B------:R-:W-:Y:S02]  /*1f10*/  IMAD.MOV R59, RZ, RZ, -R59 ;  /* 0x000000ffff3b7224 */ /* 0x000fe400078e0a3b */
[--C-:B------:R-:W-:Y:S01]  /*1f20*/  @!P3 IMAD.IADD R58, R58, 0x1, -R0.reuse ;  /* 0x000000013a3ab824 */ /* 0x100fe200078e0a00 */
[C---:B------:R-:W-:Y:S01]  /*1f30*/  ISETP.GT.U32.AND P3, PT, R0.reuse, R48, PT ;  /* 0x000000300000720c */ /* 0x040fe20003f64070 */
[C---:B------:R-:W-:Y:S02]  /*1f40*/  IMAD R101, R0.reuse, R59, R101 ;  /* 0x0000003b00657224 */ /* 0x040fe400078e0265 */
[--C-:B------:R-:W-:Y:S01]  /*1f50*/  @!P5 IMAD.IADD R49, R49, 0x1, -R0.reuse ;  /* 0x000000013131d824 */ /* 0x100fe200078e0a00 */
[C---:B------:R-:W-:Y:S01]  /*1f60*/  ISETP.GT.U32.AND P5, PT, R0.reuse, R52, PT ;  /* 0x000000340000720c */ /* 0x040fe20003fa4070 */
[--C-:B------:R-:W-:Y:S01]  /*1f70*/  @!P0 IMAD.IADD R53, R53, 0x1, -R0.reuse ;  /* 0x0000000135358824 */ /* 0x100fe200078e0a00 */
[----:B------:R-:W-:Y:S01]  /*1f80*/  ISETP.GT.U32.AND P6, PT, R0, R101, PT ;  /* 0x000000650000720c */ /* 0x000fe20003fc4070 */
[--C-:B------:R-:W-:Y:S01]  /*1f90*/  @!P1 IMAD.IADD R56, R56, 0x1, -R0.reuse ;  /* 0x0000000138389824 */ /* 0x100fe200078e0a00 */
[C---:B------:R-:W-:Y:S01]  /*1fa0*/  ISETP.GT.U32.AND P0, PT, R0.reuse, R50, PT ;  /* 0x000000320000720c */ /* 0x040fe20003f04070 */
[--C-:B------:R-:W-:Y:S01]  /*1fb0*/  @!P4 IMAD.IADD R51, R51, 0x1, -R0.reuse ;  /* 0x000000013333c824 */ /* 0x100fe200078e0a00 */
[C---:B------:R-:W-:Y:S01]  /*1fc0*/  ISETP.GT.U32.AND P1, PT, R0.reuse, R47, PT ;  /* 0x0000002f0000720c */ /* 0x040fe20003f24070 */
[--C-:B------:R-:W-:Y:S01]  /*1fd0*/  @!P2 IMAD.IADD R55, R55, 0x1, -R0.reuse ;  /* 0x000000013737a824 */ /* 0x100fe200078e0a00 */
[----:B------:R-:W-:Y:S01]  /*1fe0*/  ISETP.GT.U32.AND P4, PT, R0, R53, PT ;  /* 0x000000350000720c */ /* 0x000fe20003f84070 */
[--C-:B------:R-:W-:Y:S01]  /*1ff0*/  @!P3 IMAD.IADD R48, R48, 0x1, -R0.reuse ;  /* 0x000000013030b824 */ /* 0x100fe200078e0a00 */
[C---:B------:R-:W-:Y:S01]  /*2000*/  ISETP.GT.U32.AND P3, PT, R0.reuse, R51, PT ;  /* 0x000000330000720c */ /* 0x040fe20003f64070 */
[----:B------:R-:W-:Y:S01]  /*2010*/  IMAD.MOV R61, RZ, RZ, -R61 ;  /* 0x000000ffff3d7224 */ /* 0x000fe200078e0a3d */
[----:B------:R-:W-:Y:S01]  /*2020*/  ISETP.GT.U32.AND P2, PT, R0, R46, PT ;  /* 0x0000002e0000720c */ /* 0x000fe20003f44070 */
[--C-:B------:R-:W-:Y:S01]  /*2030*/  @!P5 IMAD.IADD R52, R52, 0x1, -R0.reuse ;  /* 0x000000013434d824 */ /* 0x100fe200078e0a00 */
[C---:B------:R-:W-:Y:S01]  /*2040*/  ISETP.GT.U32.AND P5, PT, R0.reuse, R45, PT ;  /* 0x0000002d0000720c */ /* 0x040fe20003fa4070 */
[--C-:B------:R-:W-:Y:S01]  /*2050*/  @!P6 IMAD.IADD R101, R101, 0x1, -R0.reuse ;  /* 0x000000016565e824 */ /* 0x100fe200078e0a00 */
[----:B------:R-:W-:Y:S01]  /*2060*/  ISETP.GT.U32.AND P6, PT, R0, R54, PT ;  /* 0x000000360000720c */ /* 0x000fe20003fc4070 */
[----:B------:R-:W-:-:S02]  /*2070*/  @!P0 IMAD.IADD R50, R50, 0x1, -R0 ;  /* 0x0000000132328824 */ /* 0x000fc400078e0a00 */
        /* <DEDUP_REMOVED lines=8> */
[--C-:B------:R-:W-:Y:S01]  /*2100*/  @!P5 IMAD.IADD R45, R45, 0x1, -R0.reuse ;  /* 0x000000012d2dd824 */ /* 0x100fe200078e0a00 */
[----:B------:R-:W-:Y:S01]  /*2110*/  ISETP.GT.U32.AND P5, PT, R0, R38, PT ;  /* 0x000000260000720c */ /* 0x000fe20003fa4070 */
[--C-:B------:R-:W-:Y:S01]  /*2120*/  @!P6 IMAD.IADD R54, R54, 0x1, -R0.reuse ;  /* 0x000000013636e824 */ /* 0x100fe200078e0a00 */
[C---:B------:R-:W-:Y:S01]  /*2130*/  ISETP.GT.U32.AND P2, PT, R0.reuse, R49, PT ;  /* 0x000000310000720c */ /* 0x040fe20003f44070 */
[C---:B------:R-:W-:Y:S01]  /*2140*/  IMAD R99, R0.reuse, R61, R99 ;  /* 0x0000003d00637224 */ /* 0x040fe200078e0263 */
[C---:B------:R-:W-:Y:S01]  /*2150*/  ISETP.GT.U32.AND P6, PT, R0.reuse, R46, PT ;  /* 0x0000002e0000720c */ /* 0x040fe20003fc4070 */
[--C-:B------:R-:W-:Y:S01]  /*2160*/  @!P0 IMAD.IADD R101, R101, 0x1, -R0.reuse ;  /* 0x0000000165658824 */ /* 0x100fe200078e0a00 */
[----:B------:R-:W-:Y:S01]  /*2170*/  ISETP.GT.U32.AND P0, PT, R0, R47, PT ;  /* 0x0000002f0000720c */ /* 0x000fe20003f04070 */
[--C-:B------:R-:W-:Y:S01]  /*2180*/  @!P1 IMAD.IADD R50, R50, 0x1, -R0.reuse ;  /* 0x0000000132329824 */ /* 0x100fe200078e0a00 */
[----:B------:R-:W-:Y:S01]  /*2190*/  ISETP.GT.U32.AND P1, PT, R0, R43, PT ;  /* 0x0000002b0000720c */ /* 0x000fe20003f24070 */
[--C-:B------:R-:W-:Y:S01]  /*21a0*/  @!P4 IMAD.IADD R48, R48, 0x1, -R0.reuse ;  /* 0x000000013030c824 */ /* 0x100fe200078e0a00 */
[----:B------:R-:W-:Y:S01]  /*21b0*/  ISETP.GT.U32.AND P4, PT, R0, R41, PT ;  /* 0x000000290000720c */ /* 0x000fe20003f84070 */
[--C-:B------:R-:W-:Y:S01]  /*21c0*/  @!P3 IMAD.IADD R44, R44, 0x1, -R0.reuse ;  /* 0x000000012c2cb824 */ /* 0x100fe200078e0a00 */
[----:B------:R-:W-:Y:S01]  /*21d0*/  ISETP.GT.U32.AND P3, PT, R0, R37, PT ;  /* 0x000000250000720c */ /* 0x000fe20003f64070 */
[--C-:B------:R-:W-:Y:S01]  /*21e0*/  @!P5 IMAD.IADD R38, R38, 0x1, -R0.reuse ;  /* 0x000000012626d824 */ /* 0x100fe200078e0a00 */
[----:B------:R-:W-:Y:S01]  /*21f0*/  SHF.R.U32.HI R61, RZ, 0x1, R121 ;  /* 0x00000001ff3d7819 */ /* 0x000fe20000011679 */
[--C-:B------:R-:W-:Y:S01]  /*2200*/  @!P2 IMAD.IADD R49, R49, 0x1, -R0.reuse ;  /* 0x000000013131a824 */ /* 0x100fe200078e0a00 */
[----:B------:R-:W-:Y:S01]  /*2210*/  ISETP.GT.U32.AND P5, PT, R0, R44, PT ;  /* 0x0000002c0000720c */ /* 0x000fe20003fa4070 */
[--C-:B------:R-:W-:Y:S01]  /*2220*/  @!P6 IMAD.IADD R46, R46, 0x1, -R0.reuse ;  /* 0x000000012e2ee824 */ /* 0x100fe200078e0a00 */
[C---:B------:R-:W-:Y:S01]  /*2230*/  ISETP.GT.U32.AND P2, PT, R0.reuse, R42, PT ;  /* 0x0000002a0000720c */ /* 0x040fe20003f44070 */
[--C-:B------:R-:W-:Y:S01]  /*2240*/  @!P0 IMAD.IADD R47, R47, 0x1, -R0.reuse ;  /* 0x000000012f2f8824 */ /* 0x100fe200078e0a00 */
[C---:B------:R-:W-:Y:S01]  /*2250*/  ISETP.GT.U32.AND P0, PT, R0.reuse, R40, PT ;  /* 0x000000280000720c */ /* 0x040fe20003f04070 */
[--C-:B------:R-:W-:Y:S01]  /*2260*/  @!P1 IMAD.IADD R43, R43, 0x1, -R0.reuse ;  /* 0x000000012b2b9824 */ /* 0x100fe200078e0a00 */
[C---:B------:R-:W-:Y:S01]  /*2270*/  ISETP.GT.U32.AND P1, PT, R0.reuse, R36, PT ;  /* 0x000000240000720c */ /* 0x040fe20003f24070 */
[--C-:B------:R-:W-:Y:S01]  /*2280*/  @!P4 IMAD.IADD R41, R41, 0x1, -R0.reuse ;  /* 0x000000012929c824 */ /* 0x100fe200078e0a00 */
[C---:B------:R-:W-:Y:S01]  /*2290*/  ISETP.GT.U32.AND P4, PT, R0.reuse, R34, PT ;  /* 0x000000220000720c */ /* 0x040fe20003f84070 */
[----:B------:R-:W-:Y:S01]  /*22a0*/  @!P3 IMAD.IADD R37, R37, 0x1, -R0 ;  /* 0x000000012525b824 */ /* 0x000fe200078e0a00 */
[C---:B------:R-:W-:Y:S01]  /*22b0*/  ISETP.GT.U32.AND P3, PT, R0.reuse, R43, PT ;  /* 0x0000002b0000720c */ /* 0x040fe20003f64070 */
[----:B------:R-:W-:Y:S01]  /*22c0*/  IMAD.MOV R62, RZ, RZ, -R62 ;  /* 0x000000ffff3e7224 */ /* 0x000fe200078e0a3e */
        /* <DEDUP_REMOVED lines=67> */
[----:B------:R-:W-:Y:S01]  /*2700*/  @!P3 IMAD.IADD R29, R29, 0x1, -R0 ;  /* 0x000000011d1db824 */ /* 0x000fe200078e0a00 */
[----:B------:R-:W-:Y:S01]  /*2710*/  ISETP.GT.U32.AND P3, PT, R0, R23, PT ;  /* 0x000000170000720c */ /* 0x000fe20003f64070 */
[----:B------:R-:W-:-:S02]  /*2720*/  IMAD.MOV R60, RZ, RZ, -R60 ;  /* 0x000000ffff3c7224 */ /* 0x000fc400078e0a3c */
[--C-:B------:R-:W-:Y:S01]  /*2730*/  @!P5 IMAD.IADD R24, R24, 0x1, -R0.reuse ;  /* 0x000000011818d824 */ /* 0x100fe200078e0a00 */
[C---:B------:R-:W-:Y:S01]  /*2740*/  ISETP.GT.U32.AND P5, PT, R0.reuse, R12, PT ;  /* 0x0000000c0000720c */ /* 0x040fe20003fa4070 */
[--C-:B------:R-:W-:Y:S01]  /*2750*/  @!P2 IMAD.IADD R21, R21, 0x1, -R0.reuse ;  /* 0x000000011515a824 */ /* 0x100fe200078e0a00 */
[C---:B------:R-:W-:Y:S01]  /*2760*/  ISETP.GT.U32.AND P2, PT, R0.reuse, R27, PT ;  /* 0x0000001b0000720c */ /* 0x040fe20003f44070 */
[--C-:B------:R-:W-:Y:S01]  /*2770*/  @!P0 IMAD.IADD R31, R31, 0x1, -R0.reuse ;  /* 0x000000011f1f8824 */ /* 0x100fe200078e0a00 */
[----:B------:R-:W-:Y:S01]  /*2780*/  ISETP.GT.U32.AND P0, PT, R0, R25, PT ;  /* 0x000000190000720c */ /* 0x000fe20003f04070 */
[--C-:B------:R-:W-:Y:S02]  /*2790*/  @!P1 IMAD.IADD R28, R28, 0x1, -R0.reuse ;  /* 0x000000011c1c9824 */ /* 0x100fe400078e0a00 */
[--C-:B------:R-:W-:Y:S01]  /*27a0*/  @!P4 IMAD.IADD R26, R26, 0x1, -R0.reuse ;  /* 0x000000011a1ac824 */ /* 0x100fe200078e0a00 */
[C---:B------:R-:W-:Y:S01]  /*27b0*/  ISETP.GT.U32.AND P4, PT, R0.reuse, R18, PT ;  /* 0x000000120000720c */ /* 0x040fe20003f84070 */
[----:B------:R-:W-:Y:S01]  /*27c0*/  @!P3 IMAD.IADD R23, R23, 0x1, -R0 ;  /* 0x000000011717b824 */ /* 0x000fe200078e0a00 */
[C---:B------:R-:W-:Y:S01]  /*27d0*/  ISETP.GT.U32.AND P3, PT, R0.reuse, R9, PT ;  /* 0x000000090000720c */ /* 0x040fe20003f64070 */
[----:B------:R-:W-:-:S02]  /*27e0*/  IMAD R98, R0, R62, R98 ;  /* 0x0000003e00627224 */ /* 0x000fc400078e0262 */
[--C-:B------:R-:W-:Y:S01]  /*27f0*/  @!P5 IMAD.IADD R12, R12, 0x1, -R0.reuse ;  /* 0x000000010c0cd824 */ /* 0x100fe200078e0a00 */
[C---:B------:R-:W-:Y:S01]  /*2800*/  ISETP.GT.U32.AND P5, PT, R0.reuse, R7, PT ;  /* 0x000000070000720c */ /* 0x040fe20003fa4070 */
[----:B------:R-:W-:Y:S02]  /*2810*/  IMAD.SHL.U32 R124, R121, 0x4, RZ ;  /* 0x00000004797c7824 */ /* 0x000fe400078e00ff */
[----:B------:R-:W-:Y:S01]  /*2820*/  @!P0 IMAD.IADD R25, R25, 0x1, -R0 ;  /* 0x0000000119198824 */ /* 0x000fe200078e0a00 */
[C---:B------:R-:W-:Y:S01]  /*2830*/  ISETP.GT.U32.AND P0, PT, R0.reuse, R17, PT ;  /* 0x000000110000720c */ /* 0x040fe20003f04070 */
[C---:B------:R-:W-:Y:S01]  /*2840*/  IMAD R100, R0.reuse, R60, R100 ;  /* 0x0000003c00647224 */ /* 0x040fe200078e0264 */
        /* <DEDUP_REMOVED lines=8> */
[----:B------:R-:W-:Y:S01]  /*28d0*/  IMAD.MOV R63, RZ, RZ, -R63 ;  /* 0x000000ffff3f7224 */ /* 0x000fe200078e0a3f */
[----:B------:R-:W-:Y:S01]  /*28e0*/  ISETP.GT.U32.AND P2, PT, R0, R21, PT ;  /* 0x000000150000720c */ /* 0x000fe20003f44070 */
[--C-:B------:R-:W-:Y:S01]  /*28f0*/  @!P0 IMAD.IADD R17, R17, 0x1, -R0.reuse ;  /* 0x0000000111118824 */ /* 0x100fe200078e0a00 */
[----:B------:R-:W-:Y:S01]  /*2900*/  LOP3.LUT R60, R124, 0x7fc, RZ, 0xc0, !PT ;  /* 0x000007fc7c3c7812 */ /* 0x000fe200078ec0ff */
[--C-:B------:R-:W-:Y:S02]  /*2910*/  @!P1 IMAD.IADD R22, R22, 0x1, -R0.reuse ;  /* 0x0000000116169824 */ /* 0x100fe400078e0a00 */
[--C-:B------:R-:W-:Y:S01]  /*2920*/  @!P4 IMAD.IADD R5, R5, 0x1, -R0.reuse ;  /* 0x000000010505c824 */ /* 0x100fe200078e0a00 */
[----:B------:R-:W-:Y:S01]  /*2930*/  ISETP.GT.U32.AND P4, PT, R0, R17, PT ;  /* 0x000000110000720c */ /* 0x000fe20003f84070 */
[----:B------:R-:W-:-:S02]  /*2940*/  @!P3 IMAD.IADD R10, R10, 0x1, -R0 ;  /* 0x000000010a0ab824 */ /* 0x000fc400078e0a00 */
[----:B------:R-:W-:Y:S02]  /*2950*/  IMAD.MOV R64, RZ, RZ, -R64 ;  /* 0x000000ffff407224 */ /* 0x000fe400078e0a40 */
[--C-:B------:R-:W-:Y:S01]  /*2960*/  @!P5 IMAD.IADD R9, R9, 0x1, -R0.reuse ;  /* 0x000000010909d824 */ /* 0x100fe200078e0a00 */
[C---:B------:R-:W-:Y:S01]  /*2970*/  ISETP.GT.U32.AND P5, PT, R0.reuse, R10, PT ;  /* 0x0000000a0000720c */ /* 0x040fe20003fa4070 */
[----:B------:R-:W-:Y:S01]  /*2980*/  @!P2 IMAD.IADD R21, R21, 0x1, -R0 ;  /* 0x000000011515a824 */ /* 0x000fe200078e0a00 */
[C---:B------:R-:W-:Y:S01]  /*2990*/  ISETP.GT.U32.AND P1, PT, R0.reuse, R8, PT ;  /* 0x000000080000720c */ /* 0x040fe20003f24070 */
[----:B------:R-:W-:Y:S01]  /*29a0*/  IMAD R62, R57, 0x40, R67 ;  /* 0x00000040393e7824 */ /* 0x000fe200078e0243 */
[C---:B------:R-:W-:Y:S01]  /*29b0*/  ISETP.GT.U32.AND P2, PT, R0.reuse, R4, PT ;  /* 0x000000040000720c */ /* 0x040fe20003f44070 */
[----:B------:R-:W-:Y:S02]  /*29c0*/  IMAD.MOV.U32 R124, RZ, RZ, R122 ;  /* 0x000000ffff7c7224 */ /* 0x000fe400078e007a */
[----:B------:R-:W-:Y:S01]  /*29d0*/  @!P4 IMAD.IADD R17, R17, 0x1, -R0 ;  /* 0x000000011111c824 */ /* 0x000fe200078e0a00 */
[C---:B------:R-:W-:Y:S01]  /*29e0*/  ISETP.GT.U32.AND P4, PT, R0.reuse, R5, PT ;  /* 0x000000050000720c */ /* 0x040fe20003f84070 */
[----:B------:R-:W-:Y:S01]  /*29f0*/  IMAD R97, R0, R63, R97 ;  /* 0x0000003f00617224 */ /* 0x000fe200078e0261 */
[----:B------:R-:W-:Y:S01]  /*2a00*/  LOP3.LUT R60, R60, 0x60, R61, 0x78, !PT ;  /* 0x000000603c3c7812 */ /* 0x000fe200078e783d */
[----:B------:R-:W-:-:S02]  /*2a10*/  IMAD R19, R0, R64, R19 ;  /* 0x0000004000137224 */ /* 0x000fc400078e0213 */
[--C-:B------:R-:W-:Y:S01]  /*2a20*/  @!P5 IMAD.IADD R10, R10, 0x1, -R0.reuse ;  /* 0x000000010a0ad824 */ /* 0x100fe200078e0a00 */
[----:B------:R-:W-:Y:S01]  /*2a30*/  ISETP.GT.U32.AND P5, PT, R0, R93, PT ;  /* 0x0000005d0000720c */ /* 0x000fe20003fa4070 */
[--C-:B------:R-:W-:Y:S01]  /*2a40*/  @!P1 IMAD.IADD R8, R8, 0x1, -R0.reuse ;  /* 0x0000000108089824 */ /* 0x100fe200078e0a00 */
[----:B------:R-:W-:Y:S01]  /*2a50*/  IABS R57, R62 ;  /* 0x0000003e00397213 */ /* 0x000fe20000000000 */
[--C-:B------:R-:W-:Y:S01]  /*2a60*/  @!P2 IMAD.IADD R4, R4, 0x1, -R0.reuse ;  /* 0x000000010404a824 */ /* 0x100fe200078e0a00 */
[C---:B------:R-:W-:Y:S01]  /*2a70*/  ISETP.GT.U32.AND P2, PT, R0.reuse, R13, PT ;  /* 0x0000000d0000720c */ /* 0x040fe20003f44070 */
[----:B------:R-:W-:Y:S01]  /*2a80*/  IMAD.U32 R122, RZ, RZ, UR4 ;  /* 0x00000004ff7a7e24 */ /* 0x000fe2000f8e00ff */
[C---:B------:R-:W-:Y:S01]  /*2a90*/  ISETP.GT.U32.AND P3, PT, R0.reuse, R8, PT ;  /* 0x000000080000720c */ /* 0x040fe20003f64070 */
[----:B------:R-:W-:Y:S01]  /*2aa0*/  @!P4 IMAD.IADD R5, R5, 0x1, -R0 ;  /* 0x000000010505c824 */ /* 0x000fe200078e0a00 */
[----:B------:R-:W-:Y:S01]  /*2ab0*/  ISETP.GT.U32.AND P4, PT, R0, R15, PT ;  /* 0x0000000f0000720c */ /* 0x000fe20003f84070 */
[----:B------:R-:W3:Y:S01]  /*2ac0*/  LDL R63, [R1+0x284] ;  /* 0x00028400013f7983 */ /* 0x000ee20000100800 */
[----:B------:R-:W-:Y:S01]  /*2ad0*/  IMAD.HI.U32 R59, R2, R57, RZ ;  /* 0x00000039023b7227 */ /* 0x000fe200078e00ff */
[----:B------:R-:W-:-:S02]  /*2ae0*/  ISETP.GT.U32.AND P0, PT, R0, R6, PT ;  /* 0x000000060000720c */ /* 0x000fc40003f04070 */
[----:B------:R-:W-:Y:S01]  /*2af0*/  STL [R1+0x294], R62 ;  /* 0x0002943e01007387 */ /* 0x000fe20000100800 */
[--C-:B------:R-:W-:Y:S01]  /*2b00*/  @!P5 IMAD.IADD R93, R93, 0x1, -R0.reuse ;  /* 0x000000015d5dd824 */ /* 0x100fe200078e0a00 */
[----:B------:R-:W-:Y:S01]  /*2b10*/  ISETP.GT.U32.AND P5, PT, R0, R99, PT ;  /* 0x000000630000720c */ /* 0x000fe20003fa4070 */
[--C-:B------:R-:W-:Y:S01]  /*2b20*/  @!P6 IMAD.IADD R32, R32, 0x1, -R0.reuse ;  /* 0x000000012020e824 */ /* 0x100fe200078e0a00 */
[----:B------:R-:W4:Y:S01]  /*2b30*/  LDL R61, [R1+0x288] ;  /* 0x00028800013d7983 */ /* 0x000f220000100800 */
[--C-:B------:R-:W-:Y:S01]  /*2b40*/  @!P2 IMAD.IADD R13, R13, 0x1, -R0.reuse ;  /* 0x000000010d0da824 */ /* 0x100fe200078e0a00 */
[----:B------:R-:W-:Y:S01]  /*2b50*/  ISETP.GT.U32.AND P6, PT, R0, R20, PT ;  /* 0x000000140000720c */ /* 0x000fe20003fc4070 */
[--C-:B------:R-:W-:Y:S01]  /*2b60*/  @!P3 IMAD.IADD R8, R8, 0x1, -R0.reuse ;  /* 0x000000010808b824 */ /* 0x100fe200078e0a00 */
[----:B------:R-:W4:Y:S01]  /*2b70*/  LDL R64, [R1+0x280] ;  /* 0x0002800001407983 */ /* 0x000f220000100800 */
[--C-:B------:R-:W-:Y:S01]  /*2b80*/  @!P4 IMAD.IADD R15, R15, 0x1, -R0.reuse ;  /* 0x000000010f0fc824 */ /* 0x100fe200078e0a00 */
[----:B------:R-:W-:Y:S01]  /*2b90*/  ISETP.GT.U32.AND P3, PT, R0, R13, PT ;  /* 0x0000000d0000720c */ /* 0x000fe20003f64070 */
[--C-:B------:R-:W-:Y:S01]  /*2ba0*/  @!P0 IMAD.IADD R6, R6, 0x1, -R0.reuse ;  /* 0x0000000106068824 */ /* 0x100fe200078e0a00 */
[C---:B------:R-:W-:Y:S01]  /*2bb0*/  ISETP.GT.U32.AND P4, PT, R0.reuse, R96, PT ;  /* 0x000000600000720c */ /* 0x040fe20003f84070 */
[----:B------:R-:W-:Y:S01]  /*2bc0*/  IMAD.MOV R59, RZ, RZ, -R59 ;  /* 0x000000ffff3b7224 */ /* 0x000fe200078e0a3b */
[C---:B------:R-:W-:Y:S01]  /*2bd0*/  ISETP.GT.U32.AND P1, PT, R0.reuse, R11, PT ;  /* 0x0000000b0000720c */ /* 0x040fe20003f24070 */
[--C-:B------:R-:W-:Y:S01]  /*2be0*/  @!P5 IMAD.IADD R99, R99, 0x1, -R0.reuse ;  /* 0x000000016363d824 */ /* 0x100fe200078e0a00 */
[C---:B------:R-:W-:Y:S01]  /*2bf0*/  ISETP.GT.U32.AND P5, PT, R0.reuse, R93, PT ;  /* 0x0000005d0000720c */ /* 0x040fe20003fa4070 */
[----:B------:R1:W-:Y:S01]  /*2c00*/  STL [R1+0x1fc], R60 ;  /* 0x0001fc3c01007387 */ /* 0x0003e20000100800 */
[----:B------:R-:W-:Y:S01]  /*2c10*/  ISETP.GT.U32.AND P0, PT, R0, R12, PT ;  /* 0x0000000c0000720c */ /* 0x000fe20003f04070 */
[--C-:B------:R-:W-:Y:S01]  /*2c20*/  @!P6 IMAD.IADD R20, R20, 0x1, -R0.reuse ;  /* 0x000000011414e824 */ /* 0x100fe200078e0a00 */
[----:B------:R-:W-:Y:S01]  /*2c30*/  ISETP.GT.U32.AND P6, PT, R0, R3, PT ;  /* 0x000000030000720c */ /* 0x000fe20003fc4070 */
[----:B--2---:R-:W2:Y:S02]  /*2c40*/  LDL R119, [R1+0x27c] ;  /* 0x00027c0001777983 */ /* 0x004ea40000100800 */
[--C-:B------:R-:W-:Y:S01]  /*2c50*/  @!P3 IMAD.IADD R13, R13, 0x1, -R0.reuse ;  /* 0x000000010d0db824 */ /* 0x100fe200078e0a00 */
[----:B------:R-:W-:Y:S01]  /*2c60*/  ISETP.GE.AND P3, PT, R66, c[0x0][0x180], PT ;  /* 0x0000600042007a0c */ /* 0x000fe20003f66270 */
[----:B------:R-:W-:-:S02]  /*2c70*/  @!P4 IMAD.IADD R96, R96, 0x1, -R0 ;  /* 0x000000016060c824 */ /* 0x000fc400078e0a00 */
[----:B------:R-:W-:Y:S01]  /*2c80*/  IMAD R57, R65, R59, R57 ;  /* 0x0000003b41397224 */ /* 0x000fe200078e0239 */
[----:B------:R-:W-:Y:S01]  /*2c90*/  SEL R2, R122, RZ, !P3 ;  /* 0x000000ff7a027207 */ /* 0x000fe20005800000 */
[--C-:B------:R-:W-:Y:S01]  /*2ca0*/  @!P5 IMAD.IADD R93, R93, 0x1, -R0.reuse ;  /* 0x000000015d5dd824 */ /* 0x100fe200078e0a00 */
[----:B------:R-:W-:Y:S01]  /*2cb0*/  ISETP.GT.U32.AND P3, PT, R0, R96, PT ;  /* 0x000000600000720c */ /* 0x000fe20003f64070 */
[--C-:B------:R-:W-:Y:S01]  /*2cc0*/  @!P0 IMAD.IADD R12, R12, 0x1, -R0.reuse ;  /* 0x000000010c0c8824 */ /* 0x100fe200078e0a00 */
[C---:B------:R-:W-:Y:S01]  /*2cd0*/  ISETP.GT.U32.AND P5, PT, R0.reuse, R99, PT ;  /* 0x000000630000720c */ /* 0x040fe20003fa4070 */
[----:B------:R1:W-:Y:S01]  /*2ce0*/  STL [R1+0x398], R123 ;  /* 0x0003987b01007387 */ /* 0x0003e20000100800 */
[--C-:B------:R-:W-:Y:S01]  /*2cf0*/  @!P6 IMAD.IADD R3, R3, 0x1, -R0.reuse ;  /* 0x000000010303e824 */ /* 0x100fe200078e0a00 */
[C---:B------:R-:W-:Y:S01]  /*2d00*/  ISETP.GT.U32.AND P6, PT, R0.reuse, R18, PT ;  /* 0x000000120000720c */ /* 0x040fe20003fc4070 */
[----:B------:R-:W-:Y:S01]  /*2d10*/  @!P1 IMAD.IADD R11, R11, 0x1, -R0 ;  /* 0x000000010b0b9824 */ /* 0x000fe200078e0a00 */
[----:B------:R-:W2:Y:S01]  /*2d20*/  LDL R120, [R1+0x278] ;  /* 0x0002780001787983 */ /* 0x000ea20000100800 */
[----:B------:R-:W-:-:S02]  /*2d30*/  ISETP.GT.U32.AND P0, PT, R0, R6, PT ;  /* 0x000000060000720c */ /* 0x000fc40003f04070 */
[C---:B------:R-:W-:Y:S01]  /*2d40*/  ISETP.GT.U32.AND P2, PT, R0.reuse, R3, PT ;  /* 0x000000030000720c */ /* 0x040fe20003f44070 */
[----:B------:R-:W2:Y:S01]  /*2d50*/  LDL R121, [R1+0x2dc] ;  /* 0x0002dc0001797983 */ /* 0x000ea20000100800 */
[----:B------:R-:W-:Y:S01]  /*2d60*/  ISETP.GT.U32.AND P4, PT, R0, R15, PT ;  /* 0x0000000f0000720c */ /* 0x000fe20003f84070 */
[--C-:B------:R-:W-:Y:S01]  /*2d70*/  @!P3 IMAD.IADD R96, R96, 0x1, -R0.reuse ;  /* 0x000000016060b824 */ /* 0x100fe200078e0a00 */
[----:B------:R-:W-:Y:S01]  /*2d80*/  ISETP.GE.AND P3, PT, R124, RZ, PT ;  /* 0x000000ff7c00720c */ /* 0x000fe20003f66270 */
[--C-:B------:R-:W-:Y:S01]  /*2d90*/  @!P5 IMAD.IADD R99, R99, 0x1, -R0.reuse ;  /* 0x000000016363d824 */ /* 0x100fe200078e0a00 */
[----:B------:R-:W2:Y:S01]  /*2da0*/  LDL R124, [R1+0x2e0] ;  /* 0x0002e000017c7983 */ /* 0x000ea20000100800 */
[----:B------:R-:W-:Y:S01]  /*2db0*/  ISETP.GE.AND P5, PT, R125, RZ, PT ;  /* 0x000000ff7d00720c */ /* 0x000fe20003fa6270 */
[--C-:B------:R-:W-:Y:S01]  /*2dc0*/  @!P6 IMAD.IADD R18, R18, 0x1, -R0.reuse ;  /* 0x000000011212e824 */ /* 0x100fe200078e0a00 */
[----:B------:R-:W-:Y:S01]  /*2dd0*/  ISETP.GT.U32.AND P6, PT, R0, R7, PT ;  /* 0x000000070000720c */ /* 0x000fe20003fc4070 */
[----:B------:R-:W2:Y:S01]  /*2de0*/  LDL R125, [R1+0x2d8] ;  /* 0x0002d800017d7983 */ /* 0x000ea20000100800 */
[--C-:B------:R-:W-:Y:S01]  /*2df0*/  @!P0 IMAD.IADD R6, R6, 0x1, -R0.reuse ;  /* 0x0000000106068824 */ /* 0x100fe200078e0a00 */
[C---:B------:R-:W-:Y:S01]  /*2e00*/  ISETP.GT.U32.AND P0, PT, R0.reuse, R16, PT ;  /* 0x000000100000720c */ /* 0x040fe20003f04070 */
[--C-:B------:R-:W-:Y:S01]  /*2e10*/  @!P2 IMAD.IADD R3, R3, 0x1, -R0.reuse ;  /* 0x000000010303a824 */ /* 0x100fe200078e0a00 */
[C---:B------:R-:W-:Y:S01]  /*2e20*/  ISETP.GT.U32.AND P2, PT, R0.reuse, R14, PT ;  /* 0x0000000e0000720c */ /* 0x040fe20003f44070 */
[----:B------:R-:W-:Y:S01]  /*2e30*/  @!P4 IMAD.IADD R15, R15, 0x1, -R0 ;  /* 0x000000010f0fc824 */ /* 0x000fe200078e0a00 */
[----:B------:R-:W2:Y:S01]  /*2e40*/  LDL R65, [R1+0x2d4] ;  /* 0x0002d40001417983 */ /* 0x000ea20000100800 */
[----:B------:R-:W-:-:S03]  /*2e50*/  ISETP.GT.U32.AND P1, PT, R0, R4, PT ;  /* 0x000000040000720c */ /* 0x000fc60003f24070 */
[----:B-1----:R-:W2:Y:S02]  /*2e60*/  LDL R60, [R1+0x2e4] ;  /* 0x0002e400013c7983 */ /* 0x002ea40000100800 */
[--C-:B------:R-:W-:Y:S01]  /*2e70*/  @!P6 IMAD.IADD R7, R7, 0x1, -R0.reuse ;  /* 0x000000010707e824 */ /* 0x100fe200078e0a00 */
[----:B------:R-:W-:Y:S02]  /*2e80*/  ISETP.GT.U32.AND P6, PT, R0, R19, PT ;  /* 0x000000130000720c */ /* 0x000fe40003fc4070 */
[--C-:B------:R-:W-:Y:S01]  /*2e90*/  @!P0 IMAD.IADD R16, R16, 0x1, -R0.reuse ;  /* 0x0000000110108824 */ /* 0x100fe200078e0a00 */
[----:B------:R-:W-:Y:S01]  /*2ea0*/  ISETP.GT.U32.AND P0, PT, R0, R97, PT ;  /* 0x000000610000720c */ /* 0x000fe20003f04070 */
[----:B------:R-:W-:Y:S01]  /*2eb0*/  @!P2 IMAD.IADD R14, R14, 0x1, -R0 ;  /* 0x000000010e0ea824 */ /* 0x000fe200078e0a00 */
[----:B------:R-:W-:Y:S01]  /*2ec0*/  ISETP.GT.U32.AND P2, PT, R0, R95, PT ;  /* 0x0000005f0000720c */ /* 0x000fe20003f44070 */
[----:B------:R-:W-:Y:S02]  /*2ed0*/  @!P3 IMAD.MOV R56, RZ, RZ, -R56 ;  /* 0x000000ffff38b224 */ /* 0x000fe400078e0a38 */
[----:B------:R-:W-:-:S02]  /*2ee0*/  @!P5 IMAD.MOV R55, RZ, RZ, -R55 ;  /* 0x000000ffff37d224 */ /* 0x000fc400078e0a37 */
[--C-:B------:R-:W-:Y:S01]  /*2ef0*/  @!P1 IMAD.IADD R4, R4, 0x1, -R0.reuse ;  /* 0x0000000104049824 */ /* 0x100fe200078e0a00 */
[C---:B------:R-:W-:Y:S02]  /*2f00*/  ISETP.GT.U32.AND P1, PT, R0.reuse, R11, PT ;  /* 0x0000000b0000720c */ /* 0x040fe40003f24070 */
[--C-:B------:R-:W-:Y:S01]  /*2f10*/  @!P6 IMAD.IADD R19, R19, 0x1, -R0.reuse ;  /* 0x000000011313e824 */ /* 0x100fe200078e0a00 */
[C---:B------:R-:W-:Y:S02]  /*2f20*/  ISETP.GT.U32.AND P6, PT, R0.reuse, R98, PT ;  /* 0x000000620000720c */ /* 0x040fe40003fc4070 */
[--C-:B------:R-:W-:Y:S01]  /*2f30*/  @!P0 IMAD.IADD R97, R97, 0x1, -R0.reuse ;  /* 0x0000000161618824 */ /* 0x100fe200078e0a00 */
[C---:B------:R-:W-:Y:S01]  /*2f40*/  ISETP.GT.U32.AND P0, PT, R0.reuse, R16, PT ;  /* 0x000000100000720c */ /* 0x040fe20003f04070 */
[----:B------:R-:W-:Y:S01]  /*2f50*/  @!P2 IMAD.IADD R95, R95, 0x1, -R0 ;  /* 0x000000015f5fa824 */ /* 0x000fe200078e0a00 */
[----:B------:R-:W-:-:S05]  /*2f60*/  ISETP.GT.U32.AND P2, PT, R0, R14, PT ;  /* 0x0000000e0000720c */ /* 0x000fca0003f44070 */
[--C-:B------:R-:W-:Y:S01]  /*2f70*/  @!P1 IMAD.IADD R11, R11, 0x1, -R0.reuse ;  /* 0x000000010b0b9824 */ /* 0x100fe200078e0a00 */
[----:B------:R-:W-:Y:S02]  /*2f80*/  ISETP.GT.U32.AND P1, PT, R0, R94, PT ;  /* 0x0000005e0000720c */ /* 0x000fe40003f24070 */
[--C-:B------:R-:W-:Y:S01]  /*2f90*/  @!P6 IMAD.IADD R98, R98, 0x1, -R0.reuse ;  /* 0x000000016262e824 */ /* 0x100fe200078e0a00 */
[----:B------:R-:W-:Y:S02]  /*2fa0*/  ISETP.GT.U32.AND P6, PT, R0, R19, PT ;  /* 0x000000130000720c */ /* 0x000fe40003fc4070 */
[--C-:B------:R-:W-:Y:S01]  /*2fb0*/  @!P0 IMAD.IADD R16, R16, 0x1, -R0.reuse ;  /* 0x0000000110108824 */ /* 0x100fe200078e0a00 */
[----:B------:R-:W-:Y:S01]  /*2fc0*/  ISETP.GT.U32.AND P0, PT, R0, R97, PT ;  /* 0x000000610000720c */ /* 0x000fe20003f04070 */
[----:B------:R-:W-:Y:S01]  /*2fd0*/  @!P2 IMAD.IADD R14, R14, 0x1, -R0 ;  /* 0x000000010e0ea824 */ /* 0x000fe200078e0a00 */
[C---:B------:R-:W-:Y:S02]  /*2fe0*/  ISETP.GT.U32.AND P2, PT, R0.reuse, R95, PT ;  /* 0x0000005f0000720c */ /* 0x040fe40003f44070 */
[----:B------:R-:W-:-:S03]  /*2ff0*/  ISETP.GT.U32.AND P4, PT, R0, R98, PT ;  /* 0x000000620000720c */ /* 0x000fc60003f84070 */
[--C-:B------:R-:W-:Y:S01]  /*3000*/  @!P1 IMAD.IADD R94, R94, 0x1, -R0.reuse ;  /* 0x000000015e5e9824 */ /* 0x100fe200078e0a00 */
[----:B------:R-:W-:Y:S02]  /*3010*/  ISETP.GT.U32.AND P1, PT, R0, R100, PT ;  /* 0x000000640000720c */ /* 0x000fe40003f24070 */
[----:B------:R-:W-:-:S05]  /*3020*/  @!P6 IMAD.IADD R19, R19, 0x1, -R0 ;  /* 0x000000011313e824 */ /* 0x000fca00078e0a00 */
[--C-:B------:R-:W-:Y:S01]  /*3030*/  @!P2 IMAD.IADD R95, R95, 0x1, -R0.reuse ;  /* 0x000000015f5fa824 */ /* 0x100fe200078e0a00 */
[----:B------:R-:W-:Y:S01]  /*3040*/  ISETP.GE.AND P2, PT, R123, RZ, PT ;  /* 0x000000ff7b00720c */ /* 0x000fe20003f46270 */
[--C-:B------:R-:W-:Y:S01]  /*3050*/  @!P4 IMAD.IADD R98, R98, 0x1, -R0.reuse ;  /* 0x000000016262c824 */ /* 0x100fe200078e0a00 */
[----:B------:R-:W2:Y:S01]  /*3060*/  LDL R123, [R1+0x2d0] ;  /* 0x0002d000017b7983 */ /* 0x000ea20000100800 */
[--C-:B------:R-:W-:Y:S02]  /*3070*/  @!P0 IMAD.IADD R97, R97, 0x1, -R0.reuse ;  /* 0x0000000161618824 */ /* 0x100fe400078e0a00 */
[----:B------:R-:W-:Y:S01]  /*3080*/  @!P1 IMAD.IADD R100, R100, 0x1, -R0 ;  /* 0x0000000164649824 */ /* 0x000fe200078e0a00 */
[----:B------:R-:W-:-:S04]  /*3090*/  ISETP.GT.U32.AND P1, PT, R0, R94, PT ;  /* 0x0000005e0000720c */ /* 0x000fc80003f24070 */
[----:B------:R-:W-:-:S03]  /*30a0*/  ISETP.GT.U32.AND P6, PT, R0, R100, PT ;  /* 0x000000640000720c */ /* 0x000fc60003fc4070 */
[----:B------:R-:W-:Y:S01]  /*30b0*/  @!P2 IMAD.MOV R58, RZ, RZ, -R58 ;  /* 0x000000ffff3aa224 */ /* 0x000fe200078e0a3a */
[----:B------:R-:W-:-:S05]  /*30c0*/  LOP3.LUT R59, R66, 0x8, RZ, 0xfc, !PT ;  /* 0x00000008423b7812 */ /* 0x000fca00078efcff */
[----:B------:R-:W-:Y:S01]  /*30d0*/  @!P1 IMAD.IADD R94, R94, 0x1, -R0 ;  /* 0x000000015e5e9824 */ /* 0x000fe200078e0a00 */
[----:B---3--:R-:W-:Y:S02]  /*30e0*/  ISETP.GE.AND P0, PT, R63, RZ, PT ;  /* 0x000000ff3f00720c */ /* 0x008fe40003f06270 */
[----:B------:R-:W3:Y:S01]  /*30f0*/  LDL R63, [R1+0x31c] ;  /* 0x00031c00013f7983 */ /* 0x000ee20000100800 */
[----:B----4-:R-:W-:-:S03]  /*3100*/  ISETP.GE.AND P4, PT, R61, RZ, PT ;  /* 0x000000ff3d00720c */ /* 0x010fc60003f86270 */
[----:B------:R-:W4:Y:S01]  /*3110*/  LDL R61, [R1+0x320] ;  /* 0x00032000013d7983 */ /* 0x000f220000100800 */
[----:B------:R-:W-:-:S03]  /*3120*/  ISETP.GE.AND P2, PT, R64, RZ, PT ;  /* 0x000000ff4000720c */ /* 0x000fc60003f46270 */
[----:B------:R-:W3:Y:S03]  /*3130*/  LDL R64, [R1+0x318] ;  /* 0x0003180001407983 */ /* 0x000ee60000100800 */
[----:B------:R-:W-:-:S03]  /*3140*/  @!P0 IMAD.MOV R53, RZ, RZ, -R53 ;  /* 0x000000ffff358224 */ /* 0x000fc600078e0a35 */
[----:B------:R-:W-:Y:S01]  /*3150*/  @!P4 IMAD.MOV R54, RZ, RZ, -R54 ;  /* 0x000000ffff36c224 */ /* 0x000fe200078e0a36 */
[----:B--2---:R-:W-:Y:S02]  /*3160*/  ISETP.GE.AND P3, PT, R119, RZ, PT ;  /* 0x000000ff7700720c */ /* 0x004fe40003f66270 */
[----:B------:R-:W2:Y:S01]  /*3170*/  LDL.LU R119, [R1+0x430] ;  /* 0x0004300001777983 */ /* 0x000ea20000300800 */
[----:B------:R-:W-:Y:S01]  /*3180*/  @!P2 IMAD.MOV R52, RZ, RZ, -R52 ;  /* 0x000000ffff34a224 */ /* 0x000fe200078e0a34 */
[----:B------:R-:W-:Y:S02]  /*3190*/  ISETP.GE.AND P5, PT, R120, RZ, PT ;  /* 0x000000ff7800720c */ /* 0x000fe40003fa6270 */
[----:B------:R-:W2:Y:S01]  /*31a0*/  LDL.LU R120, [R1+0x42c] ;  /* 0x00042c0001787983 */ /* 0x000ea20000300800 */
[----:B------:R-:W-:-:S03]  /*31b0*/  ISETP.GE.AND P4, PT, R121, RZ, PT ;  /* 0x000000ff7900720c */ /* 0x000fc60003f86270 */
[----:B------:R-:W2:Y:S01]  /*31c0*/  LDL.LU R121, [R1+0x428] ;  /* 0x0004280001797983 */ /* 0x000ea20000300800 */
[----:B------:R-:W-:-:S03]  /*31d0*/  ISETP.GE.AND P0, PT, R124, RZ, PT ;  /* 0x000000ff7c00720c */ /* 0x000fc60003f06270 */
[----:B------:R-:W2:Y:S01]  /*31e0*/  LDL.LU R124, [R1+0x424] ;  /* 0x00042400017c7983 */ /* 0x000ea20000300800 */
[----:B------:R-:W-:-:S03]  /*31f0*/  ISETP.GE.AND P2, PT, R125, RZ, PT ;  /* 0x000000ff7d00720c */ /* 0x000fc60003f46270 */
[----:B------:R-:W2:Y:S01]  /*3200*/  LDL.LU R125, [R1+0x420] ;  /* 0x00042000017d7983 */ /* 0x000ea20000300800 */
[----:B------:R-:W-:Y:S01]  /*3210*/  @!P3 IMAD.MOV R51, RZ, RZ, -R51 ;  /* 0x000000ffff33b224 */ /* 0x000fe200078e0a33 */
[----:B------:R-:W-:Y:S01]  /*3220*/  ISETP.GE.AND P3, PT, R65, RZ, PT ;  /* 0x000000ff4100720c */ /* 0x000fe20003f66270 */
[----:B------:R-:W-:Y:S02]  /*3230*/  @!P5 IMAD.MOV R50, RZ, RZ, -R50 ;  /* 0x000000ffff32d224 */ /* 0x000fe400078e0a32 */
[----:B------:R-:W-:Y:S01]  /*3240*/  @!P4 IMAD.MOV R49, RZ, RZ, -R49 ;  /* 0x000000ffff31c224 */ /* 0x000fe200078e0a31 */
[----:B------:R-:W-:Y:S01]  /*3250*/  ISETP.GE.AND P4, PT, R60, RZ, PT ;  /* 0x000000ff3c00720c */ /* 0x000fe20003f86270 */
[----:B------:R-:W-:-:S08]  /*3260*/  @!P0 IMAD.MOV R48, RZ, RZ, -R48 ;  /* 0x000000ffff308224 */ /* 0x000fd000078e0a30 */
[----:B------:R-:W-:-:S04]  /*3270*/  @!P3 IMAD.MOV R46, RZ, RZ, -R46 ;  /* 0x000000ffff2eb224 */ /* 0x000fc800078e0a2e */
[----:B------:R-:W-:Y:S02]  /*3280*/  @!P4 IMAD.MOV R44, RZ, RZ, -R44 ;  /* 0x000000ffff2cc224 */ /* 0x000fe400078e0a2c */
[----:B------:R-:W-:Y:S01]  /*3290*/  @!P2 IMAD.MOV R47, RZ, RZ, -R47 ;  /* 0x000000ffff2fa224 */ /* 0x000fe200078e0a2f */
[----:B------:R-:W-:-:S13]  /*32a0*/  ISETP.GE.AND P5, PT, R123, RZ, PT ;  /* 0x000000ff7b00720c */ /* 0x000fda0003fa6270 */
[----:B------:R-:W-:Y:S01]  /*32b0*/  @!P5 IMAD.MOV R45, RZ, RZ, -R45 ;  /* 0x000000ffff2dd224 */ /* 0x000fe200078e0a2d */
[----:B------:R-:W-:Y:S02]  /*32c0*/  IABS R65, c[0x0][0x178] ;  /* 0x00005e0000417a13 */ /* 0x000fe40000000000 */
[----:B------:R-:W-:Y:S01]  /*32d0*/  ISETP.NE.U32.AND P1, PT, R2, RZ, PT ;  /* 0x000000ff0200720c */ /* 0x000fe20003f25070 */
[----:B------:R-:W-:Y:S01]  /*32e0*/  @!P6 IMAD.IADD R100, R100, 0x1, -R0 ;  /* 0x000000016464e824 */ /* 0x000fe200078e0a00 */
[C---:B------:R-:W-:Y:S02]  /*32f0*/  LOP3.LUT R2, R66.reuse, 0x10, RZ, 0xfc, !PT ;  /* 0x0000001042027812 */ /* 0x040fe400078efcff */
[----:B------:R-:W-:Y:S02]  /*3300*/  LOP3.LUT R0, R66, 0x18, RZ, 0xfc, !PT ;  /* 0x0000001842007812 */ /* 0x000fe400078efcff */
[----:B------:R-:W-:Y:S02]  /*3310*/  ISETP.GE.AND P6, PT, R71, RZ, PT ;  /* 0x000000ff4700720c */ /* 0x000fe40003fc6270 */
[----:B----4-:R-:W-:-:S02]  /*3320*/  ISETP.GE.AND P0, PT, R61, RZ, PT ;  /* 0x000000ff3d00720c */ /* 0x010fc40003f06270 */
[----:B---3--:R-:W-:Y:S02]  /*3330*/  ISETP.GE.AND P3, PT, R64, RZ, PT ;  /* 0x000000ff4000720c */ /* 0x008fe40003f66270 */
[----:B------:R-:W-:-:S09]  /*3340*/  ISETP.GE.AND P2, PT, R63, RZ, PT ;  /* 0x000000ff3f00720c */ /* 0x000fd20003f46270 */
[----:B------:R-:W-:Y:S02]  /*3350*/  @!P0 IMAD.MOV R43, RZ, RZ, -R43 ;  /* 0x000000ffff2b8224 */ /* 0x000fe400078e0a2b */
[----:B------:R-:W-:Y:S01]  /*3360*/  @!P3 IMAD.MOV R41, RZ, RZ, -R41 ;  /* 0x000000ffff29b224 */ /* 0x000fe200078e0a29 */
[----:B--2---:R-:W-:Y:S01]  /*3370*/  ISETP.GE.AND P3, PT, R119, RZ, PT ;  /* 0x000000ff7700720c */ /* 0x004fe20003f66270 */
[----:B------:R-:W-:Y:S01]  /*3380*/  @!P2 IMAD.MOV R42, RZ, RZ, -R42 ;  /* 0x000000ffff2aa224 */ /* 0x000fe200078e0a2a */
[----:B------:R-:W-:Y:S02]  /*3390*/  ISETP.GE.AND P0, PT, R121, RZ, PT ;  /* 0x000000ff7900720c */ /* 0x000fe40003f06270 */
[----:B------:R-:W-:Y:S02]  /*33a0*/  ISETP.GE.AND P4, PT, R124, RZ, PT ;  /* 0x000000ff7c00720c */ /* 0x000fe40003f86270 */
[----:B------:R-:W-:-:S09]  /*33b0*/  ISETP.GE.AND P5, PT, R125, RZ, PT ;  /* 0x000000ff7d00720c */ /* 0x000fd20003fa6270 */
[----:B------:R-:W-:Y:S01]  /*33c0*/  @!P0 IMAD.MOV R38, RZ, RZ, -R38 ;  /* 0x000000ffff268224 */ /* 0x000fe200078e0a26 */
[----:B------:R-:W-:Y:S01]  /*33d0*/  ISETP.GE.AND P0, PT, R116, RZ, PT ;  /* 0x000000ff7400720c */ /* 0x000fe20003f06270 */
[----:B------:R-:W-:Y:S01]  /*33e0*/  @!P4 IMAD.MOV R39, RZ, RZ, -R39 ;  /* 0x000000ffff27c224 */ /* 0x000fe200078e0a27 */
[----:B------:R-:W-:Y:S01]  /*33f0*/  ISETP.GE.AND P4, PT, R117, RZ, PT ;  /* 0x000000ff7500720c */ /* 0x000fe20003f86270 */
[----:B------:R-:W-:Y:S01]  /*3400*/  @!P5 IMAD.MOV R40, RZ, RZ, -R40 ;  /* 0x000000ffff28d224 */ /* 0x000fe200078e0a28 */
[----:B------:R-:W-:Y:S02]  /*3410*/  ISETP.GE.AND P5, PT, R118, RZ, PT ;  /* 0x000000ff7600720c */ /* 0x000fe40003fa6270 */
[----:B------:R-:W-:Y:S01]  /*3420*/  ISETP.GE.AND P2, PT, R120, RZ, PT ;  /* 0x000000ff7800720c */ /* 0x000fe20003f46270 */
[----:B------:R-:W-:Y:S01]  /*3430*/  @!P3 IMAD.MOV R36, RZ, RZ, -R36 ;  /* 0x000000ffff24b224 */ /* 0x000fe200078e0a24 */
[----:B------:R-:W-:-:S05]  /*3440*/  ISETP.GE.AND P3, PT, R114, RZ, PT ;  /* 0x000000ff7200720c */ /* 0x000fca0003f66270 */
[----:B------:R-:W-:Y:S01]  /*3450*/  @!P0 IMAD.MOV R33, RZ, RZ, -R33 ;  /* 0x000000ffff218224 */ /* 0x000fe200078e0a21 */
[----:B------:R-:W-:Y:S01]  /*3460*/  ISETP.GE.AND P0, PT, R111, RZ, PT ;  /* 0x000000ff6f00720c */ /* 0x000fe20003f06270 */
[----:B------:R-:W-:Y:S01]  /*3470*/  @!P4 IMAD.MOV R34, RZ, RZ, -R34 ;  /* 0x000000ffff22c224 */ /* 0x000fe200078e0a22 */
[----:B------:R-:W-:Y:S01]  /*3480*/  ISETP.GE.AND P4, PT, R112, RZ, PT ;  /* 0x000000ff7000720c */ /* 0x000fe20003f86270 */
[----:B------:R-:W-:Y:S01]  /*3490*/  @!P5 IMAD.MOV R35, RZ, RZ, -R35 ;  /* 0x000000ffff23d224 */ /* 0x000fe200078e0a23 */
[----:B------:R-:W-:Y:S01]  /*34a0*/  ISETP.GE.AND P5, PT, R113, RZ, PT ;  /* 0x000000ff7100720c */ /* 0x000fe20003fa6270 */
[----:B------:R-:W-:Y:S01]  /*34b0*/  @!P2 IMAD.MOV R37, RZ, RZ, -R37 ;  /* 0x000000ffff25a224 */ /* 0x000fe200078e0a25 */
        /* <DEDUP_REMOVED lines=54> */
[----:B------:R-:W-:Y:S01]  /*3820*/  ISETP.GT.U32.AND P0, PT, R65, R57, PT ;  /* 0x000000394100720c */ /* 0x000fe20003f04070 */
[----:B------:R-:W-:Y:S01]  /*3830*/  @!P4 IMAD.MOV R16, RZ, RZ, -R16 ;  /* 0x000000ffff10c224 */ /* 0x000fe200078e0a10 */
[----:B------:R-:W-:Y:S01]  /*3840*/  ISETP.GE.AND P4, PT, R73, RZ, PT ;  /* 0x000000ff4900720c */ /* 0x000fe20003f86270 */
[----:B------:R-:W-:Y:S01]  /*3850*/  @!P5 IMAD.MOV R15, RZ, RZ, -R15 ;  /* 0x000000ffff0fd224 */ /* 0x000fe200078e0a0f */
[----:B------:R-:W-:Y:S01]  /*3860*/  ISETP.GE.AND P5, PT, R74, RZ, PT ;  /* 0x000000ff4a00720c */ /* 0x000fe20003fa6270 */
[----:B------:R-:W-:Y:S01]  /*3870*/  @!P2 IMAD.MOV R13, RZ, RZ, -R13 ;  /* 0x000000ffff0da224 */ /* 0x000fe200078e0a0d */
[----:B------:R-:W-:Y:S01]  /*3880*/  ISETP.GE.AND P2, PT, R76, RZ, PT ;  /* 0x000000ff4c00720c */ /* 0x000fe20003f46270 */
[----:B------:R-:W-:Y:S01]  /*3890*/  @!P3 IMAD.MOV R94, RZ, RZ, -R94 ;  /* 0x000000ffff5eb224 */ /* 0x000fe200078e0a5e */
[----:B------:R-:W-:-:S05]  /*38a0*/  ISETP.GE.AND P3, PT, R59, c[0x0][0x180], PT ;  /* 0x000060003b007a0c */ /* 0x000fca0003f66270 */
[----:B------:R-:W-:Y:S02]  /*38b0*/  @!P0 IMAD.IADD R57, R57, 0x1, -R65 ;  /* 0x0000000139398824 */ /* 0x000fe400078e0a41 */
[----:B------:R-:W-:Y:S01]  /*38c0*/  @!P4 IMAD.MOV R96, RZ, RZ, -R96 ;  /* 0x000000ffff60c224 */ /* 0x000fe200078e0a60 */
[----:B------:R-:W-:Y:S01]  /*38d0*/  ISETP.GE.AND P4, PT, R0, c[0x0][0x180], PT ;  /* 0x0000600000007a0c */ /* 0x000fe20003f86270 */
[----:B------:R-:W-:Y:S01]  /*38e0*/  @!P5 IMAD.MOV R95, RZ, RZ, -R95 ;  /* 0x000000ffff5fd224 */ /* 0x000fe200078e0a5f */
[----:B------:R-:W-:Y:S02]  /*38f0*/  ISETP.GE.AND P5, PT, R2, c[0x0][0x180], PT ;  /* 0x0000600002007a0c */ /* 0x000fe40003fa6270 */
[C---:B------:R-:W-:Y:S01]  /*3900*/  SEL R2, R122.reuse, RZ, !P3 ;  /* 0x000000ff7a027207 */ /* 0x040fe20005800000 */
[----:B------:R-:W-:Y:S01]  /*3910*/  @!P2 IMAD.MOV R93, RZ, RZ, -R93 ;  /* 0x000000ffff5da224 */ /* 0x000fe200078e0a5d */
[----:B------:R-:W-:Y:S02]  /*3920*/  SEL R0, R122, RZ, !P5 ;  /* 0x000000ff7a007207 */ /* 0x000fe40006800000 */
[----:B------:R-:W-:-:S02]  /*3930*/  ISETP.GE.AND P2, PT, R72, RZ, PT ;  /* 0x000000ff4800720c */ /* 0x000fc40003f46270 */
[----:B------:R-:W-:Y:S02]  /*3940*/  ISETP.NE.U32.AND P5, PT, R2, RZ, PT ;  /* 0x000000ff0200720c */ /* 0x000fe40003fa5070 */
[----:B------:R-:W-:Y:S02]  /*3950*/  ISETP.GT.U32.AND P3, PT, R65, R57, PT ;  /* 0x000000394100720c */ /* 0x000fe40003f64070 */
[----:B------:R-:W-:Y:S02]  /*3960*/  SEL R2, R122, RZ, !P4 ;  /* 0x000000ff7a027207 */ /* 0x000fe40006000000 */
[----:B------:R-:W-:Y:S02]  /*3970*/  ISETP.GE.AND P4, PT, R68, RZ, PT ;  /* 0x000000ff4400720c */ /* 0x000fe40003f86270 */
[----:B------:R-:W-:-:S03]  /*3980*/  ISETP.GE.AND P0, PT, R70, RZ, PT ;  /* 0x000000ff4600720c */ /* 0x000fc60003f06270 */
[----:B------:R-:W-:Y:S01]  /*3990*/  @!P2 IMAD.MOV R97, RZ, RZ, -R97 ;  /* 0x000000ffff61a224 */ /* 0x000fe200078e0a61 */
[----:B------:R-:W-:-:S03]  /*39a0*/  ISETP.GE.AND P2, PT, R69, RZ, PT ;  /* 0x000000ff4500720c */ /* 0x000fc60003f46270 */
[----:B------:R-:W-:Y:S01]  /*39b0*/  @!P3 IMAD.IADD R57, R57, 0x1, -R65 ;  /* 0x000000013939b824 */ /* 0x000fe200078e0a41 */
[----:B------:R-:W-:-:S03]  /*39c0*/  ISETP.GE.AND P3, PT, R62, RZ, PT ;  /* 0x000000ff3e00720c */ /* 0x000fc60003f66270 */
[----:B------:R-:W-:Y:S01]  /*39d0*/  @!P4 IMAD.MOV R100, RZ, RZ, -R100 ;  /* 0x000000ffff64c224 */ /* 0x000fe200078e0a64 */
[----:B------:R-:W-:Y:S01]  /*39e0*/  ISETP.NE.AND P4, PT, RZ, c[0x0][0x178], PT ;  /* 0x00005e00ff007a0c */ /* 0x000fe20003f85270 */
[----:B------:R-:W-:Y:S01]  /*39f0*/  @!P6 IMAD.MOV R98, RZ, RZ, -R98 ;  /* 0x000000ffff62e224 */ /* 0x000fe200078e0a62 */
[----:B------:R-:W-:Y:S01]  /*3a00*/  ISETP.NE.U32.AND P6, PT, R2, RZ, PT ;  /* 0x000000ff0200720c */ /* 0x000fe20003fc5070 */
[----:B------:R-:W-:Y:S02]  /*3a10*/  IMAD.MOV.U32 R2, RZ, RZ, c[0x0][0x188] ;  /* 0x00006200ff027624 */ /* 0x000fe400078e00ff */
[----:B------:R-:W-:Y:S02]  /*3a20*/  IMAD R73, R66, c[0x0][0x188], RZ ;  /* 0x0000620042497a24 */ /* 0x000fe400078e02ff */
[----:B------:R-:W-:Y:S01]  /*3a30*/  @!P0 IMAD.MOV R99, RZ, RZ, -R99 ;  /* 0x000000ffff638224 */ /* 0x000fe200078e0a63 */
[----:B------:R-:W-:Y:S01]  /*3a40*/  ISETP.NE.U32.AND P0, PT, R0, RZ, PT ;  /* 0x000000ff0000720c */ /* 0x000fe20003f05070 */
[----:B------:R-:W-:Y:S01]  /*3a50*/  @!P2 IMAD.MOV R101, RZ, RZ, -R101 ;  /* 0x000000ffff65a224 */ /* 0x000fe200078e0a65 */
[----:B------:R-:W-:Y:S01]  /*3a60*/  ISETP.NE.AND P2, PT, RZ, c[0x0][0x17c], PT ;  /* 0x00005f00ff007a0c */ /* 0x000fe20003f45270 */
[----:B------:R-:W-:Y:S01]  /*3a70*/  IMAD R71, R2, 0x8, R73 ;  /* 0x0000000802477824 */ /* 0x000fe200078e0249 */
[----:B------:R-:W-:Y:S01]  /*3a80*/  LOP3.LUT R0, RZ, c[0x0][0x17c], RZ, 0x33, !PT ;  /* 0x00005f00ff007a12 */ /* 0x000fe200078e33ff */
[----:B------:R-:W-:Y:S01]  /*3a90*/  @!P3 IMAD.MOV R57, RZ, RZ, -R57 ;  /* 0x000000ffff39b224 */ /* 0x000fe200078e0a39 */
[----:B------:R-:W-:Y:S01]  /*3aa0*/  @!P4 LOP3.LUT R57, RZ, c[0x0][0x178], RZ, 0x33, !PT ;  /* 0x00005e00ff39ca12 */ /* 0x000fe200078e33ff */
[----:B------:R-:W-:Y:S01]  /*3ab0*/  IMAD R59, R67, c[0x0][0x18c], RZ ;  /* 0x00006300433b7a24 */ /* 0x000fe200078e02ff */
[----:B------:R-:W-:Y:S01]  /*3ac0*/  SEL R58, R0, R58, !P2 ;  /* 0x0000003a003a7207 */ /* 0x000fe20005000000 */
[----:B------:R-:W-:Y:S01]  /*3ad0*/  IMAD R69, R2, 0x8, R71 ;  /* 0x0000000802457824 */ /* 0x000fe200078e0247 */
[----:B------:R-:W-:-:S02]  /*3ae0*/  SEL R56, R0, R56, !P2 ;  /* 0x0000003800387207 */ /* 0x000fc40005000000 */
[C---:B------:R-:W-:Y:S02]  /*3af0*/  SEL R55, R0.reuse, R55, !P2 ;  /* 0x0000003700377207 */ /* 0x040fe40005000000 */
[C---:B------:R-:W-:Y:S02]  /*3b00*/  SEL R54, R0.reuse, R54, !P2 ;  /* 0x0000003600367207 */ /* 0x040fe40005000000 */
[C---:B------:R-:W-:Y:S02]  /*3b10*/  SEL R53, R0.reuse, R53, !P2 ;  /* 0x0000003500357207 */ /* 0x040fe40005000000 */
[C---:B------:R-:W-:Y:S02]  /*3b20*/  SEL R52, R0.reuse, R52, !P2 ;  /* 0x0000003400347207 */ /* 0x040fe40005000000 */
[C---:B------:R-:W-:Y:S02]  /*3b30*/  SEL R51, R0.reuse, R51, !P2 ;  /* 0x0000003300337207 */ /* 0x040fe40005000000 */
        /* <DEDUP_REMOVED lines=56> */
[----:B------:R-:W-:Y:S01]  /*3ec0*/  SEL R101, R0, R101, !P2 ;  /* 0x0000006500657207 */ /* 0x000fe20005000000 */
[----:B------:R-:W-:Y:S02]  /*3ed0*/  IMAD.SHL.U32 R0, R59, 0x4, RZ ;  /* 0x000000043b007824 */ /* 0x000fe400078e00ff */
[----:B------:R-:W-:Y:S02]  /*3ee0*/  IMAD R75, R57, c[0x0][0x184], RZ ;  /* 0x00006100394b7a24 */ /* 0x000fe400078e02ff */
[----:B------:R-:W-:Y:S01]  /*3ef0*/  IMAD R67, R2, 0x8, R69 ;  /* 0x0000000802437824 */ /* 0x000fe200078e0245 */
[----:B------:R-:W-:Y:S01]  /*3f00*/  IADD3 R104, P3, R0, c[0x0][0x168], RZ ;  /* 0x00005a0000687a10 */ /* 0x000fe20007f7e0ff */
[----:B------:R-:W-:Y:S02]  /*3f10*/  IMAD.SHL.U32 R76, R75, 0x4, RZ ;  /* 0x000000044b4c7824 */ /* 0x000fe400078e00ff */
[----:B------:R-:W-:Y:S01]  /*3f20*/  IMAD R65, R2, 0x8, R67 ;  /* 0x0000000802417824 */ /* 0x000fe200078e0243 */
[----:B------:R-:W-:Y:S01]  /*3f30*/  STL [R1+0x16c], R69 ;  /* 0x00016c4501007387 */ /* 0x000fe20000100800 */
[----:B------:R-:W-:Y:S01]  /*3f40*/  IMAD.SHL.U32 R72, R71, 0x4, RZ ;  /* 0x0000000447487824 */ /* 0x000fe200078e00ff */
[----:B------:R-:W-:Y:S01]  /*3f50*/  LEA.HI.X.SX32 R105, R59, c[0x0][0x16c], 0x2, P3 ;  /* 0x00005b003b697a11 */ /* 0x000fe200018f16ff */
[----:B------:R-:W-:Y:S01]  /*3f60*/  IMAD.SHL.U32 R74, R73, 0x4, RZ ;  /* 0x00000004494a7824 */ /* 0x000fe200078e00ff */
[----:B------:R1:W-:Y:S01]  /*3f70*/  STL [R1+0x418], R0 ;  /* 0x0004180001007387 */ /* 0x0003e20000100800 */
[----:B------:R-:W-:Y:S01]  /*3f80*/  IMAD.SHL.U32 R70, R69, 0x4, RZ ;  /* 0x0000000445467824 */ /* 0x000fe200078e00ff */
[----:B------:R-:W-:Y:S01]  /*3f90*/  IADD3 R120, P3, R76, c[0x0][0x160], RZ ;  /* 0x000058004c787a10 */ /* 0x000fe20007f7e0ff */
[----:B------:R-:W-:Y:S01]  /*3fa0*/  IMAD.SHL.U32 R68, R67, 0x4, RZ ;  /* 0x0000000443447824 */ /* 0x000fe200078e00ff */
[C---:B------:R-:W-:Y:S01]  /*3fb0*/  LOP3.LUT R60, R66.reuse, 0x20, RZ, 0xfc, !PT ;  /* 0x00000020423c7812 */ /* 0x040fe200078efcff */
[----:B------:R-:W-:Y:S01]  /*3fc0*/  STL [R1+0x168], R67 ;  /* 0x0001684301007387 */ /* 0x000fe20000100800 */
[----:B------:R-:W-:Y:S01]  /*3fd0*/  LOP3.LUT R61, R66, 0x28, RZ, 0xfc, !PT ;  /* 0x00000028423d7812 */ /* 0x000fe200078efcff */
[----:B------:R-:W-:-:S02]  /*3fe0*/  IMAD.SHL.U32 R66, R65, 0x4, RZ ;  /* 0x0000000441427824 */ /* 0x000fc400078e00ff */
[----:B-1----:R-:W-:Y:S01]  /*3ff0*/  IMAD R0, R2, 0x8, R65 ;  /* 0x0000000802007824 */ /* 0x002fe200078e0241 */
[----:B------:R-:W-:Y:S01]  /*4000*/  STL [R1+0x164], R65 ;  /* 0x0001644101007387 */ /* 0x000fe20000100800 */
[----:B------:R-:W-:Y:S02]  /*4010*/  LEA.HI.X.SX32 R92, R75, c[0x0][0x164], 0x2, P3 ;  /* 0x000059004b5c7a11 */ /* 0x000fe400018f16ff */
[----:B------:R-:W-:Y:S01]  /*4020*/  IMAD.SHL.U32 R64, R0, 0x4, RZ ;  /* 0x0000000400407824 */ /* 0x000fe200078e00ff */
[----:B------:R-:W-:Y:S01]  /*4030*/  STL [R1+0x240], R72 ;  /* 0x0002404801007387 */ /* 0x000fe20000100800 */
[----:B------:R-:W-:Y:S01]  /*4040*/  IMAD R102, R2, 0x8, R0 ;  /* 0x0000000802667824 */ /* 0x000fe200078e0200 */
[----:B------:R-:W-:Y:S02]  /*4050*/  IADD3 R106, P3, R74, R120, RZ ;  /* 0x000000784a6a7210 */ /* 0x000fe40007f7e0ff */
[----:B------:R-:W-:Y:S01]  /*4060*/  STL [R1+0x23c], R70 ;  /* 0x00023c4601007387 */ /* 0x000fe20000100800 */
[----:B------:R-:W-:-:S03]  /*4070*/  IMAD R58, R58, c[0x0][0x190], RZ ;  /* 0x000064003a3a7a24 */ /* 0x000fc600078e02ff */
[----:B------:R-:W-:Y:S01]  /*4080*/  STL [R1+0x188], R0 ;  /* 0x0001880001007387 */ /* 0x000fe20000100800 */
[----:B------:R-:W-:Y:S01]  /*4090*/  IMAD R56, R56, c[0x0][0x190], RZ ;  /* 0x0000640038387a24 */ /* 0x000fe200078e02ff */
[----:B------:R-:W-:Y:S02]  /*40a0*/  LEA.HI.X.SX32 R107, R73, R92, 0x2, P3 ;  /* 0x0000005c496b7211 */ /* 0x000fe400018f16ff */
[----:B------:R-:W-:Y:S01]  /*40b0*/  STL [R1+0x238], R68 ;  /* 0x0002384401007387 */ /* 0x000fe20000100800 */
[----:B------:R-:W-:Y:S01]  /*40c0*/  IMAD R55, R55, c[0x0][0x190], RZ ;  /* 0x0000640037377a24 */ /* 0x000fe200078e02ff */
[----:B------:R-:W-:Y:S02]  /*40d0*/  IADD3 R108, P3, R72, R120, RZ ;  /* 0x00000078486c7210 */ /* 0x000fe40007f7e0ff */
[----:B------:R-:W-:Y:S01]  /*40e0*/  STL [R1+0x234], R66 ;  /* 0x0002344201007387 */ /* 0x000fe20000100800 */
[----:B------:R-:W-:-:S03]  /*40f0*/  IMAD R63, R54, c[0x0][0x190], RZ ;  /* 0x00006400363f7a24 */ /* 0x000fc600078e02ff */
[----:B------:R1:W-:Y:S01]  /*4100*/  STL [R1+0x230], R64 ;  /* 0x0002304001007387 */ /* 0x0003e20000100800 */
[----:B------:R-:W-:-:S03]  /*4110*/  IMAD R62, R53, c[0x0][0x190], RZ ;  /* 0x00006400353e7a24 */ /* 0x000fc600078e02ff */
[----:B------:R-:W-:Y:S01]  /*4120*/  STL [R1+0x158], R102 ;  /* 0x0001586601007387 */ /* 0x000fe20000100800 */
[----:B------:R-:W-:Y:S01]  /*4130*/  ISETP.GE.AND P2, PT, R60, c[0x0][0x180], PT ;  /* 0x000060003c007a0c */ /* 0x000fe20003f46270 */
[----:B------:R-:W-:Y:S02]  /*4140*/  IMAD R61, R52, c[0x0][0x190], RZ ;  /* 0x00006400343d7a24 */ /* 0x000fe400078e02ff */
[----:B------:R-:W-:Y:S01]  /*4150*/  STL [R1+0x15c], R75 ;  /* 0x00015c4b01007387 */ /* 0x000fe20000100800 */
[----:B------:R-:W-:Y:S01]  /*4160*/  IMAD R60, R51, c[0x0][0x190], RZ ;  /* 0x00006400333c7a24 */ /* 0x000fe200078e02ff */
[----:B------:R-:W-:Y:S02]  /*4170*/  LEA.HI.X.SX32 R109, R71, R92, 0x2, P3 ;  /* 0x0000005c476d7211 */ /* 0x000fe400018f16ff */
[----:B------:R-:W-:Y:S01]  /*4180*/  STL [R1+0x154], R58 ;  /* 0x0001543a01007387 */ /* 0x000fe20000100800 */
[----:B------:R-:W-:Y:S01]  /*4190*/  IMAD R59, R50, c[0x0][0x190], RZ ;  /* 0x00006400323b7a24 */ /* 0x000fe200078e02ff */
[----:B------:R-:W-:-:S02]  /*41a0*/  IADD3 R110, P3, R70, R120, RZ ;  /* 0x00000078466e7210 */ /* 0x000fc40007f7e0ff */
[----:B------:R-:W-:Y:S01]  /*41b0*/  STL [R1+0x150], R56 ;  /* 0x0001503801007387 */ /* 0x000fe20000100800 */
[----:B------:R-:W-:-:S03]  /*41c0*/  IMAD R54, R49, c[0x0][0x190], RZ ;  /* 0x0000640031367a24 */ /* 0x000fc600078e02ff */
[----:B------:R-:W-:Y:S01]  /*41d0*/  STL [R1+0x14c], R55 ;  /* 0x00014c3701007387 */ /* 0x000fe20000100800 */
[----:B------:R-:W-:-:S03]  /*41e0*/  IMAD R51, R48, c[0x0][0x190], RZ ;  /* 0x0000640030337a24 */ /* 0x000fc600078e02ff */
        /* <DEDUP_REMOVED lines=43> */
[-C--:B-1----:R-:W-:Y:S02]  /*44a0*/  LEA R64, P3, R58, R104.reuse, 0x2 ;  /* 0x000000683a407211 */ /* 0x082fe400078610ff */
[----:B------:R-:W-:Y:S01]  /*44b0*/  STL [R1+0x104], R40 ;  /* 0x0001042801007387 */ /* 0x000fe20000100800 */
[----:B------:R-:W-:Y:S01]  /*44c0*/  IMAD R32, R29, c[0x0][0x190], RZ ;  /* 0x000064001d207a24 */ /* 0x000fe200078e02ff */
[----:B------:R-:W-:-:S02]  /*44d0*/  LEA R52, P4, R56, R104, 0x2 ;  /* 0x0000006838347211 */ /* 0x000fc400078810ff */
[----:B------:R-:W-:Y:S01]  /*44e0*/  STL [R1+0x100], R39 ;  /* 0x0001002701007387 */ /* 0x000fe20000100800 */
[----:B------:R-:W-:-:S03]  /*44f0*/  IMAD R31, R28, c[0x0][0x190], RZ ;  /* 0x000064001c1f7a24 */ /* 0x000fc600078e02ff */
[----:B------:R-:W-:Y:S01]  /*4500*/  STL [R1+0xfc], R38 ;  /* 0x0000fc2601007387 */ /* 0x000fe20000100800 */
[----:B------:R-:W-:-:S03]  /*4510*/  IMAD R0, R27, c[0x0][0x190], RZ ;  /* 0x000064001b007a24 */ /* 0x000fc600078e02ff */
[----:B------:R-:W-:Y:S01]  /*4520*/  STL [R1+0xf8], R37 ;  /* 0x0000f82501007387 */ /* 0x000fe20000100800 */
[----:B------:R-:W-:-:S03]  /*4530*/  LEA.HI.X.SX32 R65, R58, R105, 0x2, P3 ;  /* 0x000000693a417211 */ /* 0x000fc600018f16ff */
[----:B------:R-:W-:Y:S01]  /*4540*/  STL [R1+0xf4], R36 ;  /* 0x0000f42401007387 */ /* 0x000fe20000100800 */
[----:B------:R-:W-:-:S03]  /*4550*/  LEA.HI.X.SX32 R53, R56, R105, 0x2, P4 ;  /* 0x0000006938357211 */ /* 0x000fc600020f16ff */
[----:B------:R-:W-:Y:S04]  /*4560*/  STL [R1+0xf0], R35 ;  /* 0x0000f02301007387 */ /* 0x000fe80000100800 */
[----:B------:R-:W-:Y:S04]  /*4570*/  STL [R1+0xec], R34 ;  /* 0x0000ec2201007387 */ /* 0x000fe80000100800 */
[----:B------:R-:W-:Y:S01]  /*4580*/  STL [R1+0xe8], R33 ;  /* 0x0000e82101007387 */ /* 0x000fe20000100800 */
[----:B------:R-:W-:-:S03]  /*4590*/  LEA R28, P3, R55, R104, 0x2 ;  /* 0x00000068371c7211 */ /* 0x000fc600078610ff */
[----:B------:R-:W-:Y:S04]  /*45a0*/  STL [R1+0xe4], R32 ;  /* 0x0000e42001007387 */ /* 0x000fe80000100800 */
[----:B------:R-:W-:Y:S04]  /*45b0*/  STL [R1+0xe0], R31 ;  /* 0x0000e01f01007387 */ /* 0x000fe80000100800 */
[----:B------:R-:W-:Y:S01]  /*45c0*/  STL [R1+0xdc], R0 ;  /* 0x0000dc0001007387 */ /* 0x000fe20000100800 */
[----:B------:R-:W-:-:S03]  /*45d0*/  IMAD R30, R26, c[0x0][0x190], RZ ;  /* 0x000064001a1e7a24 */ /* 0x000fc600078e02ff */
[----:B------:R-:W-:Y:S01]  /*45e0*/  STL.64 [R1+0x50], R64 ;  /* 0x0000504001007387 */ /* 0x000fe20000100a00 */
[----:B------:R-:W-:-:S03]  /*45f0*/  LEA.HI.X.SX32 R29, R55, R105, 0x2, P3 ;  /* 0x00000069371d7211 */ /* 0x000fc600018f16ff */
[----:B------:R1:W-:Y:S01]  /*4600*/  STL.64 [R1+0x48], R52 ;  /* 0x0000483401007387 */ /* 0x0003e20000100a00 */
[----:B------:R-:W-:-:S03]  /*4610*/  LEA R26, P3, R62, R104, 0x2 ;  /* 0x000000683e1a7211 */ /* 0x000fc600078610ff */
[----:B------:R-:W-:Y:S01]  /*4620*/  STL [R1+0xd8], R30 ;  /* 0x0000d81e01007387 */ /* 0x000fe20000100800 */
[----:B-1----:R-:W-:-:S03]  /*4630*/  LEA R52, P4, R63, R104, 0x2 ;  /* 0x000000683f347211 */ /* 0x002fc600078810ff */
[----:B------:R1:W-:Y:S01]  /*4640*/  STL.64 [R1+0x40], R28 ;  /* 0x0000401c01007387 */ /* 0x0003e20000100a00 */
[-C--:B------:R-:W-:Y:S02]  /*4650*/  LEA.HI.X.SX32 R53, R63, R105.reuse, 0x2, P4 ;  /* 0x000000693f357211 */ /* 0x080fe400020f16ff */
[----:B------:R-:W-:-:S03]  /*4660*/  LEA.HI.X.SX32 R27, R62, R105, 0x2, P3 ;  /* 0x000000693e1b7211 */ /* 0x000fc600018f16ff */
[----:B------:R2:W-:Y:S01]  /*4670*/  STL.64 [R1+0x38], R52 ;  /* 0x0000383401007387 */ /* 0x0005e20000100a00 */
[----:B-1----:R-:W-:-:S05]  /*4680*/  IMAD R29, R25, c[0x0][0x190], RZ ;  /* 0x00006400191d7a24 */ /* 0x002fca00078e02ff */
[----:B------:R-:W-:Y:S01]  /*4690*/  STL [R1+0xd4], R29 ;  /* 0x0000d41d01007387 */ /* 0x000fe20000100800 */
[----:B--2---:R-:W-:-:S03]  /*46a0*/  LEA R52, P4, R61, R104, 0x2 ;  /* 0x000000683d347211 */ /* 0x004fc600078810ff */
[----:B------:R1:W-:Y:S01]  /*46b0*/  STL.64 [R1+0x30], R26 ;  /* 0x0000301a01007387 */ /* 0x0003e20000100a00 */
[----:B------:R-:W-:Y:S01]  /*46c0*/  LEA.HI.X.SX32 R53, R61, R105, 0x2, P4 ;  /* 0x000000693d357211 */ /* 0x000fe200020f16ff */
[----:B------:R-:W-:-:S04]  /*46d0*/  IMAD R28, R24, c[0x0][0x190], RZ ;  /* 0x00006400181c7a24 */ /* 0x000fc800078e02ff */
[----:B------:R2:W-:Y:S01]  /*46e0*/  STL.64 [R1+0x28], R52 ;  /* 0x0000283401007387 */ /* 0x0005e20000100a00 */
[----:B-1----:R-:W-:-:S04]  /*46f0*/  LEA R26, P3, R60, R104, 0x2 ;  /* 0x000000683c1a7211 */ /* 0x002fc800078610ff */
[-C--:B------:R-:W-:Y:S01]  /*4700*/  LEA.HI.X.SX32 R27, R60, R105.reuse, 0x2, P3 ;  /* 0x000000693c1b7211 */ /* 0x080fe200018f16ff */
[----:B------:R-:W-:Y:S01]  /*4710*/  STL [R1+0xd0], R28 ;  /* 0x0000d01c01007387 */ /* 0x000fe20000100800 */
[CC--:B------:R-:W-:Y:S02]  /*4720*/  LEA R24, P3, R54.reuse, R104.reuse, 0x2 ;  /* 0x0000006836187211 */ /* 0x0c0fe400078610ff */
[C---:B--2---:R-:W-:Y:S01]  /*4730*/  LEA R52, P4, R59.reuse, R104, 0x2 ;  /* 0x000000683b347211 */ /* 0x044fe200078810ff */
[----:B------:R1:W-:Y:S01]  /*4740*/  STL.64 [R1+0x20], R26 ;  /* 0x0000201a01007387 */ /* 0x0003e20000100a00 */
[-C--:B------:R-:W-:Y:S02]  /*4750*/  LEA.HI.X.SX32 R25, R54, R105.reuse, 0x2, P3 ;  /* 0x0000006936197211 */ /* 0x080fe400018f16ff */
[----:B------:R-:W-:-:S05]  /*4760*/  LEA.HI.X.SX32 R53, R59, R105, 0x2, P4 ;  /* 0x000000693b357211 */ /* 0x000fca00020f16ff */
[----:B------:R2:W-:Y:S01]  /*4770*/  STL.64 [R1+0x18], R52 ;  /* 0x0000183401007387 */ /* 0x0005e20000100a00 */
[----:B-1----:R-:W-:-:S05]  /*4780*/  IMAD R27, R23, c[0x0][0x190], RZ ;  /* 0x00006400171b7a24 */ /* 0x002fca00078e02ff */
[----:B------:R-:W-:Y:S04]  /*4790*/  STL [R1+0xcc], R27 ;  /* 0x0000cc1b01007387 */ /* 0x000fe80000100800 */
[----:B------:R1:W-:Y:S01]  /*47a0*/  STL.64 [R1+0x10], R24 ;  /* 0x0000101801007387 */ /* 0x0003e20000100a00 */
[-C--:B--2---:R-:W-:Y:S02]  /*47b0*/  LEA R52, P4, R51, R104.reuse, 0x2 ;  /* 0x0000006833347211 */ /* 0x084fe400078810ff */
[----:B-1----:R-:W-:-:S04]  /*47c0*/  LEA R24, P3, R50, R104, 0x2 ;  /* 0x0000006832187211 */ /* 0x002fc800078610ff */
[----:B------:R-:W-:Y:S02]  /*47d0*/  LEA.HI.X.SX32 R25, R50, R105, 0x2, P3 ;  /* 0x0000006932197211 */ /* 0x000fe400018f16ff */
[----:B------:R-:W-:-:S04]  /*47e0*/  LEA R90, P3, R48, R104, 0x2 ;  /* 0x00000068305a7211 */ /* 0x000fc800078610ff */
[-C--:B------:R-:W-:Y:S02]  /*47f0*/  LEA.HI.X.SX32 R91, R48, R105.reuse, 0x2, P3 ;  /* 0x00000069305b7211 */ /* 0x080fe400018f16ff */
[CC--:B------:R-:W-:Y:S02]  /*4800*/  LEA R86, P3, R46.reuse, R104.reuse, 0x2 ;  /* 0x000000682e567211 */ /* 0x0c0fe400078610ff */
[-C--:B------:R-:W-:Y:S02]  /*4810*/  LEA.HI.X.SX32 R53, R51, R105.reuse, 0x2, P4 ;  /* 0x0000006933357211 */ /* 0x080fe400020f16ff */
[----:B------:R-:W-:Y:S02]  /*4820*/  LEA.HI.X.SX32 R87, R46, R105, 0x2, P3 ;  /* 0x000000692e577211 */ /* 0x000fe400018f16ff */
[-C--:B------:R-:W-:Y:S02]  /*4830*/  LEA R124, P4, R49, R104.reuse, 0x2 ;  /* 0x00000068317c7211 */ /* 0x080fe400078810ff */
[----:B------:R-:W-:-:S02]  /*4840*/  LEA R82, P3, R44, R104, 0x2 ;  /* 0x000000682c527211 */ /* 0x000fc400078610ff */
[-C--:B------:R-:W-:Y:S02]  /*4850*/  LEA.HI.X.SX32 R125, R49, R105.reuse, 0x2, P4 ;  /* 0x00000069317d7211 */ /* 0x080fe400020f16ff */
[-C--:B------:R-:W-:Y:S02]  /*4860*/  LEA.HI.X.SX32 R83, R44, R105.reuse, 0x2, P3 ;  /* 0x000000692c537211 */ /* 0x080fe400018f16ff */
[CC--:B------:R-:W-:Y:S02]  /*4870*/  LEA R88, P4, R47.reuse, R104.reuse, 0x2 ;  /* 0x000000682f587211 */ /* 0x0c0fe400078810ff */
[C---:B------:R-:W-:Y:S02]  /*4880*/  LEA R78, P3, R42.reuse, R104, 0x2 ;  /* 0x000000682a4e7211 */ /* 0x040fe400078610ff */
[-C--:B------:R-:W-:Y:S02]  /*4890*/  LEA.HI.X.SX32 R89, R47, R105.reuse, 0x2, P4 ;  /* 0x000000692f597211 */ /* 0x080fe400020f16ff */
[----:B------:R-:W-:-:S02]  /*48a0*/  LEA.HI.X.SX32 R79, R42, R105, 0x2, P3 ;  /* 0x000000692a4f7211 */ /* 0x000fc400018f16ff */
[CC--:B------:R-:W-:Y:S02]  /*48b0*/  LEA R84, P4, R45.reuse, R104.reuse, 0x2 ;  /* 0x000000682d547211 */ /* 0x0c0fe400078810ff */
        /* <DEDUP_REMOVED lines=20> */
[----:B------:R-:W-:Y:S01]  /*4a00*/  LEA R54, P3, R0, R104, 0x2 ;  /* 0x0000006800367211 */ /* 0x000fe200078610ff */
[----:B------:R-:W-:Y:S01]  /*4a10*/  IMAD R26, R22, c[0x0][0x190], RZ ;  /* 0x00006400161a7a24 */ /* 0x000fe200078e02ff */
[-C--:B------:R-:W-:Y:S02]  /*4a20*/  LEA.HI.X.SX32 R65, R35, R105.reuse, 0x2, P4 ;  /* 0x0000006923417211 */ /* 0x080fe400020f16ff */
[----:B------:R-:W-:-:S02]  /*4a30*/  LEA.HI.X.SX32 R55, R0, R105, 0x2, P3 ;  /* 0x0000006900377211 */ /* 0x000fc400018f16ff */
[-C--:B------:R-:W-:Y:S02]  /*4a40*/  LEA R60, P4, R33, R104.reuse, 0x2 ;  /* 0x00000068213c7211 */ /* 0x080fe400078810ff */
[-C--:B------:R-:W-:Y:S01]  /*4a50*/  LEA R50, P3, R29, R104.reuse, 0x2 ;  /* 0x000000681d327211 */ /* 0x080fe200078610ff */
[----:B------:R-:W-:Y:S01]  /*4a60*/  STL [R1+0xc8], R26 ;  /* 0x0000c81a01007387 */ /* 0x000fe20000100800 */
[-C--:B------:R-:W-:Y:S02]  /*4a70*/  LEA.HI.X.SX32 R61, R33, R105.reuse, 0x2, P4 ;  /* 0x00000069213d7211 */ /* 0x080fe400020f16ff */
[-C--:B------:R-:W-:Y:S01]  /*4a80*/  LEA.HI.X.SX32 R51, R29, R105.reuse, 0x2, P3 ;  /* 0x000000691d337211 */ /* 0x080fe200018f16ff */
[----:B------:R-:W-:Y:S01]  /*4a90*/  STL.64 [R1+0x8], R52 ;  /* 0x0000083401007387 */ /* 0x000fe20000100a00 */
[-C--:B------:R-:W-:Y:S02]  /*4aa0*/  LEA R56, P4, R31, R104.reuse, 0x2 ;  /* 0x000000681f387211 */ /* 0x080fe400078810ff */
[-C--:B------:R-:W-:Y:S01]  /*4ab0*/  LEA R46, P3, R27, R104.reuse, 0x2 ;  /* 0x000000681b2e7211 */ /* 0x080fe200078610ff */
[----:B------:R1:W-:Y:S01]  /*4ac0*/  STL.64 [R1], R24 ;  /* 0x0000001801007387 */ /* 0x0003e20000100a00 */
[-C--:B------:R-:W-:Y:S01]  /*4ad0*/  LEA.HI.X.SX32 R57, R31, R105.reuse, 0x2, P4 ;  /* 0x000000691f397211 */ /* 0x080fe200020f16ff */
[----:B------:R-:W-:Y:S01]  /*4ae0*/  IMAD R23, R18, c[0x0][0x190], RZ ;  /* 0x0000640012177a24 */ /* 0x000fe200078e02ff */
[----:B------:R-:W-:Y:S01]  /*4af0*/  LEA.HI.X.SX32 R47, R27, R105, 0x2, P3 ;  /* 0x000000691b2f7211 */ /* 0x000fe200018f16ff */
[----:B-1----:R-:W-:Y:S01]  /*4b00*/  IMAD R25, R21, c[0x0][0x190], RZ ;  /* 0x0000640015197a24 */ /* 0x002fe200078e02ff */
[----:B------:R-:W-:-:S04]  /*4b10*/  LEA R52, P4, R30, R104, 0x2 ;  /* 0x000000681e347211 */ /* 0x000fc800078810ff */
[CC--:B------:R-:W-:Y:S01]  /*4b20*/  LEA R42, P3, R25.reuse, R104.reuse, 0x2 ;  /* 0x00000068192a7211 */ /* 0x0c0fe200078610ff */
[----:B------:R-:W-:Y:S01]  /*4b30*/  IMAD R24, R20, c[0x0][0x190], RZ ;  /* 0x0000640014187a24 */ /* 0x000fe200078e02ff */
[-C--:B------:R-:W-:Y:S01]  /*4b40*/  LEA.HI.X.SX32 R53, R30, R105.reuse, 0x2, P4 ;  /* 0x000000691e357211 */ /* 0x080fe200020f16ff */
[----:B------:R-:W-:Y:S01]  /*4b50*/  IMAD R21, R12, c[0x0][0x190], RZ ;  /* 0x000064000c157a24 */ /* 0x000fe200078e02ff */
[-C--:B------:R-:W-:Y:S01]  /*4b60*/  LEA.HI.X.SX32 R43, R25, R105.reuse, 0x2, P3 ;  /* 0x00000069192b7211 */ /* 0x080fe200018f16ff */
[----:B------:R-:W-:Y:S01]  /*4b70*/  STL.64 [R1+0x3c8], R124 ;  /* 0x0003c87c01007387 */ /* 0x000fe20000100a00 */
[CC--:B------:R-:W-:Y:S02]  /*4b80*/  LEA R48, P4, R28.reuse, R104.reuse, 0x2 ;  /* 0x000000681c307211 */ /* 0x0c0fe400078810ff */
[CC--:B------:R-:W-:Y:S01]  /*4b90*/  LEA R38, P3, R23.reuse, R104.reuse, 0x2 ;  /* 0x0000006817267211 */ /* 0x0c0fe200078610ff */
[----:B------:R-:W-:Y:S01]  /*4ba0*/  STL [R1+0xc4], R25 ;  /* 0x0000c41901007387 */ /* 0x000fe20000100800 */
[-C--:B------:R-:W-:Y:S01]  /*4bb0*/  LEA.HI.X.SX32 R49, R28, R105.reuse, 0x2, P4 ;  /* 0x000000691c317211 */ /* 0x080fe200020f16ff */
[----:B------:R-:W-:Y:S01]  /*4bc0*/  IMAD R18, R8, c[0x0][0x190], RZ ;  /* 0x0000640008127a24 */ /* 0x000fe200078e02ff */
[-C--:B------:R-:W-:Y:S01]  /*4bd0*/  LEA.HI.X.SX32 R39, R23, R105.reuse, 0x2, P3 ;  /* 0x0000006917277211 */ /* 0x080fe200018f16ff */
[----:B------:R-:W-:Y:S01]  /*4be0*/  STL.64 [R1+0x3d0], R90 ;  /* 0x0003d05a01007387 */ /* 0x000fe20000100a00 */
[CC--:B------:R-:W-:Y:S01]  /*4bf0*/  LEA R44, P4, R26.reuse, R104.reuse, 0x2 ;  /* 0x000000681a2c7211 */ /* 0x0c0fe200078810ff */
[----:B------:R-:W-:Y:S01]  /*4c00*/  IMAD R22, R17, c[0x0][0x190], RZ ;  /* 0x0000640011167a24 */ /* 0x000fe200078e02ff */
[----:B------:R-:W-:Y:S01]  /*4c10*/  LEA R34, P3, R21, R104, 0x2 ;  /* 0x0000006815227211 */ /* 0x000fe200078610ff */
[----:B------:R-:W-:Y:S04]  /*4c20*/  STL.64 [R1+0x3d8], R88 ;  /* 0x0003d85801007387 */ /* 0x000fe80000100a00 */
[----:B------:R-:W-:Y:S01]  /*4c30*/  STL [R1+0xc0], R24 ;  /* 0x0000c01801007387 */ /* 0x000fe20000100800 */
[----:B------:R-:W-:-:S03]  /*4c40*/  LEA.HI.X.SX32 R45, R26, R105, 0x2, P4 ;  /* 0x000000691a2d7211 */ /* 0x000fc600020f16ff */
[----:B------:R-:W-:Y:S01]  /*4c50*/  STL.64 [R1+0x3e0], R86 ;  /* 0x0003e05601007387 */ /* 0x000fe20000100a00 */
[----:B------:R-:W-:-:S03]  /*4c60*/  LEA.HI.X.SX32 R35, R21, R105, 0x2, P3 ;  /* 0x0000006915237211 */ /* 0x000fc600018f16ff */
[----:B------:R-:W-:Y:S01]  /*4c70*/  STL.64 [R1+0x3e8], R84 ;  /* 0x0003e85401007387 */ /* 0x000fe20000100a00 */
[----:B------:R-:W-:Y:S01]  /*4c80*/  IMAD R3, R3, c[0x0][0x190], RZ ;  /* 0x0000640003037a24 */ /* 0x000fe200078e02ff */
[-C--:B------:R-:W-:Y:S02]  /*4c90*/  LEA R40, P4, R24, R104.reuse, 0x2 ;  /* 0x0000006818287211 */ /* 0x080fe400078810ff */
[----:B------:R-:W-:Y:S01]  /*4ca0*/  STL [R1+0xbc], R23 ;  /* 0x0000bc1701007387 */ /* 0x000fe20000100800 */
[----:B------:R-:W-:-:S03]  /*4cb0*/  LEA R30, P3, R18, R104, 0x2 ;  /* 0x00000068121e7211 */ /* 0x000fc600078610ff */
[----:B------:R-:W-:Y:S01]  /*4cc0*/  STL.64 [R1+0x3f0], R82 ;  /* 0x0003f05201007387 */ /* 0x000fe20000100a00 */
[----:B------:R-:W-:-:S03]  /*4cd0*/  IMAD R20, R9, c[0x0][0x190], RZ ;  /* 0x0000640009147a24 */ /* 0x000fc600078e02ff */
[----:B------:R-:W-:Y:S01]  /*4ce0*/  STL.64 [R1+0x3f8], R80 ;  /* 0x0003f85001007387 */ /* 0x000fe20000100a00 */
[----:B------:R-:W-:-:S03]  /*4cf0*/  IMAD R17, R4, c[0x0][0x190], RZ ;  /* 0x0000640004117a24 */ /* 0x000fc600078e02ff */
[----:B------:R1:W-:Y:S01]  /*4d00*/  STL [R1+0xb8], R22 ;  /* 0x0000b81601007387 */ /* 0x0003e20000100800 */
[----:B------:R-:W-:-:S03]  /*4d10*/  LEA.HI.X.SX32 R41, R24, R105, 0x2, P4 ;  /* 0x0000006918297211 */ /* 0x000fc600020f16ff */
[----:B------:R-:W-:Y:S01]  /*4d20*/  STL.64 [R1+0x400], R78 ;  /* 0x0004004e01007387 */ /* 0x000fe20000100a00 */
[----:B------:R-:W-:Y:S01]  /*4d30*/  LEA.HI.X.SX32 R31, R18, R105, 0x2, P3 ;  /* 0x00000069121f7211 */ /* 0x000fe200018f16ff */
[----:B------:R-:W-:Y:S02]  /*4d40*/  IMAD R0, R6, c[0x0][0x190], RZ ;  /* 0x0000640006007a24 */ /* 0x000fe400078e02ff */
[----:B------:R-:W-:Y:S01]  /*4d50*/  STL.64 [R1+0x408], R76 ;  /* 0x0004084c01007387 */ /* 0x000fe20000100a00 */
[-C--:B------:R-:W-:Y:S01]  /*4d60*/  LEA R36, P4, R22, R104.reuse, 0x2 ;  /* 0x0000006816247211 */ /* 0x080fe200078810ff */
[----:B------:R-:W-:Y:S01]  /*4d70*/  IMAD R12, R5, c[0x0][0x190], RZ ;  /* 0x00006400050c7a24 */ /* 0x000fe200078e02ff */
[----:B------:R-:W-:Y:S01]  /*4d80*/  LEA R26, P3, R3, R104, 0x2 ;  /* 0x00000068031a7211 */ /* 0x000fe200078610ff */
[----:B------:R-:W-:Y:S01]  /*4d90*/  STL [R1+0xb4], R21 ;  /* 0x0000b41501007387 */ /* 0x000fe20000100800 */
[----:B------:R-:W-:-:S03]  /*4da0*/  IMAD R9, R7, c[0x0][0x190], RZ ;  /* 0x0000640007097a24 */ /* 0x000fc600078e02ff */
[----:B------:R-:W-:Y:S01]  /*4db0*/  STL.64 [R1+0x410], R74 ;  /* 0x0004104a01007387 */ /* 0x000fe20000100a00 */
[----:B------:R-:W-:-:S03]  /*4dc0*/  IMAD R8, R10, c[0x0][0x190], RZ ;  /* 0x000064000a087a24 */ /* 0x000fc600078e02ff */
[----:B------:R-:W-:Y:S01]  /*4dd0*/  STL [R1+0x41c], R73 ;  /* 0x00041c4901007387 */ /* 0x000fe20000100800 */
[----:B------:R-:W-:-:S03]  /*4de0*/  LEA.HI.X.SX32 R37, R22, R105, 0x2, P4 ;  /* 0x0000006916257211 */ /* 0x000fc600020f16ff */
[----:B------:R-:W-:Y:S01]  /*4df0*/  STL [R1+0xb0], R20 ;  /* 0x0000b01401007387 */ /* 0x000fe20000100800 */
[----:B------:R-:W-:Y:S01]  /*4e00*/  LEA.HI.X.SX32 R27, R3, R105, 0x2, P3 ;  /* 0x00000069031b7211 */ /* 0x000fe200018f16ff */
[----:B------:R-:W-:Y:S02]  /*4e10*/  IMAD R7, R11, c[0x0][0x190], RZ ;  /* 0x000064000b077a24 */ /* 0x000fe400078e02ff */
[----:B------:R-:W-:Y:S01]  /*4e20*/  STL [R1+0xac], R18 ;  /* 0x0000ac1201007387 */ /* 0x000fe20000100800 */
[----:B-1----:R-:W-:Y:S01]  /*4e30*/  LEA R22, P3, R0, R104, 0x2 ;  /* 0x0000006800167211 */ /* 0x002fe200078610ff */
[----:B------:R-:W-:Y:S02]  /*4e40*/  IMAD R6, R13, c[0x0][0x190], RZ ;  /* 0x000064000d067a24 */ /* 0x000fe400078e02ff */
[----:B------:R-:W-:Y:S01]  /*4e50*/  STL [R1+0xa8], R17 ;  /* 0x0000a81101007387 */ /* 0x000fe20000100800 */
[----:B------:R-:W-:-:S03]  /*4e60*/  IMAD R5, R14, c[0x0][0x190], RZ ;  /* 0x000064000e057a24 */ /* 0x000fc600078e02ff */
[----:B------:R1:W-:Y:S01]  /*4e70*/  STL [R1+0xa4], R3 ;  /* 0x0000a40301007387 */ /* 0x0003e20000100800 */
[----:B------:R-:W-:-:S03]  /*4e80*/  IMAD R4, R15, c[0x0][0x190], RZ ;  /* 0x000064000f047a24 */ /* 0x000fc600078e02ff */
[----:B------:R-:W-:Y:S01]  /*4e90*/  STL [R1+0xa0], R12 ;  /* 0x0000a00c01007387 */ /* 0x000fe20000100800 */
[----:B------:R-:W-:-:S03]  /*4ea0*/  LEA.HI.X.SX32 R23, R0, R105, 0x2, P3 ;  /* 0x0000006900177211 */ /* 0x000fc600018f16ff */
[----:B------:R2:W-:Y:S01]  /*4eb0*/  STL [R1+0x9c], R0 ;  /* 0x00009c0001007387 */ /* 0x0005e20000100800 */
[----:B-1----:R-:W-:-:S03]  /*4ec0*/  IMAD R3, R16, c[0x0][0x190], RZ ;  /* 0x0000640010037a24 */ /* 0x002fc600078e02ff */
[----:B------:R-:W-:Y:S01]  /*4ed0*/  STL [R1+0x98], R9 ;  /* 0x0000980901007387 */ /* 0x000fe20000100800 */
[----:B------:R-:W-:-:S03]  /*4ee0*/  IMAD R76, R93, c[0x0][0x190], RZ ;  /* 0x000064005d4c7a24 */ /* 0x000fc600078e02ff */
[----:B------:R-:W-:Y:S01]  /*4ef0*/  STL [R1+0x94], R8 ;  /* 0x0000940801007387 */ /* 0x000fe20000100800 */
[----:B--2---:R-:W-:-:S03]  /*4f00*/  IMAD R0, R19, c[0x0][0x190], RZ ;  /* 0x0000640013007a24 */ /* 0x004fc600078e02ff */
[----:B------:R-:W-:Y:S01]  /*4f10*/  STL [R1+0x90], R7 ;  /* 0x0000900701007387 */ /* 0x000fe20000100800 */
[----:B------:R-:W-:-:S03]  /*4f20*/  IMAD R75, R94, c[0x0][0x190], RZ ;  /* 0x000064005e4b7a24 */ /* 0x000fc600078e02ff */
[----:B------:R1:W-:Y:S01]  /*4f30*/  STL [R1+0x8c], R6 ;  /* 0x00008c0601007387 */ /* 0x0003e20000100800 */
[----:B------:R-:W-:-:S03]  /*4f40*/  IMAD R73, R2, 0x8, R102 ;  /* 0x0000000802497824 */ /* 0x000fc600078e0266 */
[----:B------:R-:W-:Y:S01]  /*4f50*/  STL [R1+0x88], R5 ;  /* 0x0000880501007387 */ /* 0x000fe20000100800 */
[----:B------:R-:W-:-:S03]  /*4f60*/  IMAD.SHL.U32 R74, R102, 0x4, RZ ;  /* 0x00000004664a7824 */ /* 0x000fc600078e00ff */
[----:B------:R-:W-:Y:S04]  /*4f70*/  STL [R1+0x84], R4 ;  /* 0x0000840401007387 */ /* 0x000fe80000100800 */
[----:B------:R2:W-:Y:S04]  /*4f80*/  STL [R1+0x80], R3 ;  /* 0x0000800301007387 */ /* 0x0005e80000100800 */
[----:B------:R-:W-:Y:S04]  /*4f90*/  STL [R1+0x7c], R0 ;  /* 0x00007c0001007387 */ /* 0x000fe80000100800 */
[----:B------:R-:W-:Y:S04]  /*4fa0*/  STL [R1+0x78], R76 ;  /* 0x0000784c01007387 */ /* 0x000fe80000100800 */
[----:B------:R3:W-:Y:S04]  /*4fb0*/  STL [R1+0x74], R75 ;  /* 0x0000744b01007387 */ /* 0x0007e80000100800 */
[----:B------:R-:W-:Y:S04]  /*4fc0*/  STL [R1+0x160], R73 ;  /* 0x0001604901007387 */ /* 0x000fe80000100800 */
[----:B------:R2:W-:Y:S04]  /*4fd0*/  STL [R1+0x22c], R74 ;  /* 0x00022c4a01007387 */ /* 0x0005e80000100800 */
[----:B------:R-:W4:Y:S01]  /*4fe0*/  LDL R123, [R1+0x1fc] ;  /* 0x0001fc00017b7983 */ /* 0x000f220000100800 */
[----:B------:R-:W-:-:S03]  /*4ff0*/  LEA R32, P4, R20, R104, 0x2 ;  /* 0x0000006814207211 */ /* 0x000fc600078810ff */
[----:B------:R-:W1:Y:S01]  /*5000*/  S2R R124, SR_TID.X ;  /* 0x00000000007c7919 */ /* 0x000e620000002100 */
[-C--:B------:R-:W-:Y:S02]  /*5010*/  LEA.HI.X.SX32 R33, R20, R105.reuse, 0x2, P4 ;  /* 0x0000006914217211 */ /* 0x080fe400020f16ff */
[CC--:B------:R-:W-:Y:S02]  /*5020*/  LEA R28, P4, R17.reuse, R104.reuse, 0x2 ;  /* 0x00000068111c7211 */ /* 0x0c0fe400078810ff */
[-C--:B------:R-:W-:Y:S02]  /*5030*/  LEA R18, P3, R8, R104.reuse, 0x2 ;  /* 0x0000006808127211 */ /* 0x080fe400078610ff */
[-C--:B------:R-:W-:Y:S02]  /*5040*/  LEA.HI.X.SX32 R29, R17, R105.reuse, 0x2, P4 ;  /* 0x00000069111d7211 */ /* 0x080fe400020f16ff */
[----:B------:R-:W-:Y:S02]  /*5050*/  LEA R24, P4, R12, R104, 0x2 ;  /* 0x000000680c187211 */ /* 0x000fe400078810ff */
[----:B------:R-:W-:-:S02]  /*5060*/  LEA.HI.X.SX32 R19, R8, R105, 0x2, P3 ;  /* 0x0000006908137211 */ /* 0x000fc400018f16ff */
[-C--:B------:R-:W-:Y:S02]  /*5070*/  LEA.HI.X.SX32 R25, R12, R105.reuse, 0x2, P4 ;  /* 0x000000690c197211 */ /* 0x080fe400020f16ff */
[CC--:B------:R-:W-:Y:S02]  /*5080*/  LEA R20, P4, R9.reuse, R104.reuse, 0x2 ;  /* 0x0000006809147211 */ /* 0x0c0fe400078810ff */
[CC--:B------:R-:W-:Y:S02]  /*5090*/  LEA R14, P3, R6.reuse, R104.reuse, 0x2 ;  /* 0x00000068060e7211 */ /* 0x0c0fe400078610ff */
[-C--:B------:R-:W-:Y:S02]  /*50a0*/  LEA.HI.X.SX32 R21, R9, R105.reuse, 0x2, P4 ;  /* 0x0000006909157211 */ /* 0x080fe400020f16ff */
[----:B------:R-:W-:Y:S02]  /*50b0*/  LEA R16, P4, R7, R104, 0x2 ;  /* 0x0000006807107211 */ /* 0x000fe400078810ff */
[----:B------:R-:W-:-:S02]  /*50c0*/  LEA.HI.X.SX32 R15, R6, R105, 0x2, P3 ;  /* 0x00000069060f7211 */ /* 0x000fc400018f16ff */
[CC--:B------:R-:W-:Y:S02]  /*50d0*/  LEA R10, P3, R4.reuse, R104.reuse, 0x2 ;  /* 0x00000068040a7211 */ /* 0x0c0fe400078610ff */
[-C--:B------:R-:W-:Y:S02]  /*50e0*/  LEA.HI.X.SX32 R17, R7, R105.reuse, 0x2, P4 ;  /* 0x0000006907117211 */ /* 0x080fe400020f16ff */
[CC--:B------:R-:W-:Y:S02]  /*50f0*/  LEA R12, P4, R5.reuse, R104.reuse, 0x2 ;  /* 0x00000068050c7211 */ /* 0x0c0fe400078810ff */
[-C--:B------:R-:W-:Y:S02]  /*5100*/  LEA.HI.X.SX32 R11, R4, R105.reuse, 0x2, P3 ;  /* 0x00000069040b7211 */ /* 0x080fe400018f16ff */
[----:B-1----:R-:W-:Y:S02]  /*5110*/  LEA R6, P3, R0, R104, 0x2 ;  /* 0x0000006800067211 */ /* 0x002fe400078610ff */
[----:B------:R-:W-:-:S02]  /*5120*/  LEA.HI.X.SX32 R13, R5, R105, 0x2, P4 ;  /* 0x00000069050d7211 */ /* 0x000fc400020f16ff */
[----:B------:R-:W-:Y:S02]  /*5130*/  SHF.R.U32.HI R125, RZ, 0x6, R124 ;  /* 0x00000006ff7d7819 */ /* 0x000fe4000001167c */
[-C--:B------:R-:W-:Y:S02]  /*5140*/  LEA R8, P4, R3, R104.reuse, 0x2 ;  /* 0x0000006803087211 */ /* 0x080fe400078810ff */
[-C--:B------:R-:W-:Y:S02]  /*5150*/  LEA.HI.X.SX32 R7, R0, R105.reuse, 0x2, P3 ;  /* 0x0000006900077211 */ /* 0x080fe400018f16ff */
[----:B------:R-:W-:Y:S02]  /*5160*/  LEA R2, P3, R75, R104, 0x2 ;  /* 0x000000684b027211 */ /* 0x000fe400078610ff */
[----:B------:R-:W-:Y:S02]  /*5170*/  SGXT.U32 R125, R125, 0x3 ;  /* 0x000000037d7d781a */ /* 0x000fe40000000000 */
[----:B------:R-:W-:-:S02]  /*5180*/  LEA.HI.X.SX32 R9, R3, R105, 0x2, P4 ;  /* 0x0000006903097211 */ /* 0x000fc400020f16ff */
[-C--:B--2---:R-:W-:Y:S01]  /*5190*/  LEA.HI.X.SX32 R3, R75, R105.reuse, 0x2, P3 ;  /* 0x000000694b037211 */ /* 0x084fe200018f16ff */
[----:B---3--:R-:W-:Y:S01]  /*51a0*/  IMAD.SHL.U32 R75, R73, 0x4, RZ ;  /* 0x00000004494b7824 */ /* 0x008fe200078e00ff */
[----:B------:R-:W-:Y:S02]  /*51b0*/  LEA R4, P4, R76, R104, 0x2 ;  /* 0x000000684c047211 */ /* 0x000fe400078810ff */
[----:B------:R-:W-:Y:S02]  /*51c0*/  IADD3 R118, P3, R74, R120, RZ ;  /* 0x000000784a767210 */ /* 0x000fe40007f7e0ff */
[----:B------:R-:W-:Y:S01]  /*51d0*/  LOP3.LUT R0, R125, 0x28, RZ, 0xfc, !PT ;  /* 0x000000287d007812 */ /* 0x000fe200078efcff */
[----:B------:R-:W-:Y:S01]  /*51e0*/  IMAD R74, R95, c[0x0][0x190], RZ ;  /* 0x000064005f4a7a24 */ /* 0x000fe200078e02ff */
[----:B------:R-:W-:Y:S02]  /*51f0*/  LEA.HI.X.SX32 R5, R76, R105, 0x2, P4 ;  /* 0x000000694c057211 */ /* 0x000fe400020f16ff */
[----:B------:R-:W-:-:S02]  /*5200*/  SEL R93, R122, RZ, !P2 ;  /* 0x000000ff7a5d7207 */ /* 0x000fc40005000000 */
[----:B------:R-:W-:Y:S02]  /*5210*/  LEA.HI.X.SX32 R119, R102, R92, 0x2, P3 ;  /* 0x0000005c66777211 */ /* 0x000fe400018f16ff */
[----:B------:R-:W-:Y:S02]  /*5220*/  ISETP.GE.AND P4, PT, R0, c[0x0][0x180], PT ;  /* 0x0000600000007a0c */ /* 0x000fe40003f86270 */
[----:B------:R-:W-:Y:S01]  /*5230*/  IADD3 R120, P3, R75, R120, RZ ;  /* 0x000000784b787210 */ /* 0x000fe20007f7e0ff */
[----:B------:R1:W-:Y:S01]  /*5240*/  STL [R1+0x228], R75 ;  /* 0x0002284b01007387 */ /* 0x0003e20000100800 */
[----:B------:R-:W-:Y:S02]  /*5250*/  ISETP.NE.U32.AND P2, PT, R93, RZ, PT ;  /* 0x000000ff5d00720c */ /* 0x000fe40003f45070 */
[----:B------:R-:W-:Y:S02]  /*5260*/  SEL R93, R122, RZ, !P4 ;  /* 0x000000ff7a5d7207 */ /* 0x000fe40006000000 */
[----:B------:R-:W-:-:S02]  /*5270*/  LEA.HI.X.SX32 R121, R73, R92, 0x2, P3 ;  /* 0x0000005c49797211 */ /* 0x000fc400018f16ff */
[-C--:B------:R-:W-:Y:S01]  /*5280*/  LEA R92, P4, R74, R104.reuse, 0x2 ;  /* 0x000000684a5c7211 */ /* 0x080fe200078810ff */
[----:B-1----:R-:W-:Y:S01]  /*5290*/  IMAD R75, R96, c[0x0][0x190], RZ ;  /* 0x00006400604b7a24 */ /* 0x002fe200078e02ff */
[----:B------:R-:W-:Y:S01]  /*52a0*/  ISETP.NE.U32.AND P3, PT, R93, RZ, PT ;  /* 0x000000ff5d00720c */ /* 0x000fe20003f65070 */
[----:B------:R-:W-:Y:S01]  /*52b0*/  IMAD R73, R97, c[0x0][0x190], RZ ;  /* 0x0000640061497a24 */ /* 0x000fe200078e02ff */
[-C--:B------:R-:W-:Y:S02]  /*52c0*/  LEA.HI.X.SX32 R93, R74, R105.reuse, 0x2, P4 ;  /* 0x000000694a5d7211 */ /* 0x080fe400020f16ff */
[CC--:B------:R-:W-:Y:S01]  /*52d0*/  LEA R94, P4, R75.reuse, R104.reuse, 0x2 ;  /* 0x000000684b5e7211 */ /* 0x0c0fe200078810ff */
[----:B------:R1:W-:Y:S03]  /*52e0*/  STL [R1+0x70], R74 ;  /* 0x0000704a01007387 */ /* 0x0003e60000100800 */
[----:B------:R-:W-:Y:S01]  /*52f0*/  LEA.HI.X.SX32 R95, R75, R105, 0x2, P4 ;  /* 0x000000694b5f7211 */ /* 0x000fe200020f16ff */
[----:B------:R-:W2:Y:S01]  /*5300*/  S2R R91, SR_TID.X ;  /* 0x00000000005b7919 */ /* 0x000ea20000002100 */
[----:B------:R-:W-:Y:S01]  /*5310*/  LEA R96, P4, R73, R104, 0x2 ;  /* 0x0000006849607211 */ /* 0x000fe200078810ff */
[----:B-1----:R-:W-:-:S02]  /*5320*/  IMAD R74, R98, c[0x0][0x190], RZ ;  /* 0x00006400624a7a24 */ /* 0x002fc400078e02ff */
[----:B------:R1:W-:Y:S01]  /*5330*/  STL [R1+0x6c], R75 ;  /* 0x00006c4b01007387 */ /* 0x0003e20000100800 */
[-C--:B------:R-:W-:Y:S02]  /*5340*/  LEA.HI.X.SX32 R97, R73, R105.reuse, 0x2, P4 ;  /* 0x0000006949617211 */ /* 0x080fe400020f16ff */
[CC--:B------:R-:W-:Y:S01]  /*5350*/  LEA R98, P4, R74.reuse, R104.reuse, 0x2 ;  /* 0x000000684a627211 */ /* 0x0c0fe200078810ff */
[----:B------:R3:W-:Y:S01]  /*5360*/  STL [R1+0x68], R73 ;  /* 0x0000684901007387 */ /* 0x0007e20000100800 */
[----:B-1----:R-:W-:Y:S02]  /*5370*/  IMAD R75, R99, c[0x0][0x190], RZ ;  /* 0x00006400634b7a24 */ /* 0x002fe400078e02ff */
[----:B------:R-:W-:Y:S01]  /*5380*/  LEA.HI.X.SX32 R99, R74, R105, 0x2, P4 ;  /* 0x000000694a637211 */ /* 0x000fe200020f16ff */
[----:B------:R1:W-:Y:S01]  /*5390*/  STL [R1+0x64], R74 ;  /* 0x0000644a01007387 */ /* 0x0003e20000100800 */
[----:B---3--:R-:W-:Y:S01]  /*53a0*/  IMAD R73, R100, c[0x0][0x190], RZ ;  /* 0x0000640064497a24 */ /* 0x008fe200078e02ff */
[----:B------:R-:W-:Y:S01]  /*53b0*/  LEA R100, P4, R75, R104, 0x2 ;  /* 0x000000684b647211 */ /* 0x000fe200078810ff */
[----:B-1----:R-:W-:-:S03]  /*53c0*/  IMAD R74, R101, c[0x0][0x190], RZ ;  /* 0x00006400654a7a24 */ /* 0x002fc600078e02ff */
[-C--:B------:R-:W-:Y:S02]  /*53d0*/  LEA.HI.X.SX32 R101, R75, R105.reuse, 0x2, P4 ;  /* 0x000000694b657211 */ /* 0x080fe400020f16ff */
[CC--:B------:R-:W-:Y:S01]  /*53e0*/  LEA R102, P4, R73.reuse, R104.reuse, 0x2 ;  /* 0x0000006849667211 */ /* 0x0c0fe200078810ff */
[----:B------:R-:W-:Y:S03]  /*53f0*/  STL [R1+0x60], R75 ;  /* 0x0000604b01007387 */ /* 0x000fe60000100800 */
[----:B------:R-:W-:Y:S01]  /*5400*/  LEA.HI.X.SX32 R103, R73, R105, 0x2, P4 ;  /* 0x0000006949677211 */ /* 0x000fe200020f16ff */
[----:B------:R1:W-:Y:S01]  /*5410*/  STL [R1+0x5c], R73 ;  /* 0x00005c4901007387 */ /* 0x0003e20000100800 */
[----:B------:R-:W-:Y:S02]  /*5420*/  LEA R104, P4, R74, R104, 0x2 ;  /* 0x000000684a687211 */ /* 0x000fe400078810ff */
[----:B--2---:R-:W-:-:S02]  /*5430*/  LOP3.LUT R90, R91, 0x3f, RZ, 0xc0, !PT ;  /* 0x0000003f5b5a7812 */ /* 0x004fc400078ec0ff */
[----:B------:R-:W-:Y:S02]  /*5440*/  LEA.HI.X.SX32 R105, R74, R105, 0x2, P4 ;  /* 0x000000694a697211 */ /* 0x000fe400020f16ff */
[----:B-1----:R-:W-:Y:S01]  /*5450*/  LOP3.LUT R73, R125, 0x30, RZ, 0xfc, !PT ;  /* 0x000000307d497812 */ /* 0x002fe200078efcff */
[----:B------:R-:W-:Y:S01]  /*5460*/  UIADD3 UR4, UR9, -0x40, URZ ;  /* 0xffffffc009047890 */ /* 0x000fe2000fffe03f */
[----:B------:R-:W-:Y:S02]  /*5470*/  SHF.R.U32.HI R91, RZ, 0x6, R91 ;  /* 0x00000006ff5b7819 */ /* 0x000fe4000001165b */
[----:B------:R-:W-:Y:S02]  /*5480*/  ISETP.GE.AND P4, PT, R73, c[0x0][0x180], PT ;  /* 0x0000600049007a0c */ /* 0x000fe40003f86270 */
[----:B------:R-:W-:Y:S02]  /*5490*/  LOP3.LUT R73, R125, 0x38, RZ, 0xfc, !PT ;  /* 0x000000387d497812 */ /* 0x000fe400078efcff */
[----:B------:R-:W-:Y:S01]  /*54a0*/  SGXT.U32 R91, R91, 0x3 ;  /* 0x000000035b5b781a */ /* 0x000fe20000000000 */
[----:B------:R1:W-:Y:S01]  /*54b0*/  STL [R1+0x58], R74 ;  /* 0x0000584a01007387 */ /* 0x0003e20000100800 */
[----:B------:R-:W-:-:S02]  /*54c0*/  UISETP.GT.AND UP1, UPT, UR5, 0x7f, UPT ;  /* 0x0000007f0500788c */ /* 0x000fc4000bf24270 */
[----:B------:R-:W-:Y:S01]  /*54d0*/  LOP3.LUT R91, R91, 0x8, RZ, 0xfc, !PT ;  /* 0x000000085b5b7812 */ /* 0x000fe200078efcff */
[----:B------:R-:W2:Y:S04]  /*54e0*/  LDL.64 R76, [R1+0x48] ;  /* 0x00004800014c7983 */ /* 0x000ea80000100a00 */
[----:B------:R-:W3:Y:S04]  /*54f0*/  LDL.64 R78, [R1+0x40] ;  /* 0x00004000014e7983 */ /* 0x000ee80000100a00 */
[----:B------:R-:W2:Y:S04]  /*5500*/  LDL.64 R80, [R1+0x38] ;  /* 0x0000380001507983 */ /* 0x000ea80000100a00 */
[----:B------:R-:W2:Y:S04]  /*5510*/  LDL.64 R82, [R1+0x30] ;  /* 0x0000300001527983 */ /* 0x000ea80000100a00 */
[----:B------:R-:W2:Y:S04]  /*5520*/  LDL.64 R84, [R1+0x28] ;  /* 0x0000280001547983 */ /* 0x000ea80000100a00 */
[----:B------:R-:W2:Y:S04]  /*5530*/  LDL.64 R86, [R1+0x20] ;  /* 0x0000200001567983 */ /* 0x000ea80000100a00 */
[----:B------:R-:W2:Y:S04]  /*5540*/  LDL.64 R88, [R1+0x18] ;  /* 0x0000180001587983 */ /* 0x000ea80000100a00 */
[----:B----4-:R4:W-:Y:S01]  /*5550*/  LDGSTS.E [R123+0x40000], [R106.64], P1 ;  /* 0x400000006a7b7fae */ /* 0x0109e2000892184e */
[----:B------:R-:W-:-:S02]  /*5560*/  ISETP.GE.AND P1, PT, R73, c[0x0][0x180], PT ;  /* 0x0000600049007a0c */ /* 0x000fc40003f26270 */
[----:B------:R-:W-:Y:S01]  /*5570*/  SEL R73, R122, RZ, !P4 ;  /* 0x000000ff7a497207 */ /* 0x000fe20006000000 */
[----:B------:R4:W-:Y:S01]  /*5580*/  LDGSTS.E [R123+0x40800], [R108.64], P5 ;  /* 0x408000006c7b7fae */ /* 0x0009e2000a92184e */
[----:B------:R-:W-:-:S03]  /*5590*/  ISETP.GE.AND P5, PT, R90, c[0x0][0x180], PT ;  /* 0x000060005a007a0c */ /* 0x000fc60003fa6270 */
[----:B------:R4:W-:Y:S01]  /*55a0*/  LDGSTS.E [R123+0x41000], [R110.64], P0 ;  /* 0x410000006e7b7fae */ /* 0x0009e2000812184e */
[----:B------:R-:W-:Y:S02]  /*55b0*/  ISETP.GE.AND P0, PT, R125, UR4, PT ;  /* 0x000000047d007c0c */ /* 0x000fe4000bf06270 */
[----:B------:R-:W-:Y:S01]  /*55c0*/  ISETP.NE.U32.AND P4, PT, R73, RZ, PT ;  /* 0x000000ff4900720c */ /* 0x000fe20003f85070 */
[----:B------:R4:W-:Y:S01]  /*55d0*/  LDGSTS.E [R123+0x41800], [R112.64], P6 ;  /* 0x41800000707b7fae */ /* 0x0009e2000b12184e */
[C---:B------:R-:W-:Y:S02]  /*55e0*/  SEL R73, R122.reuse, RZ, !P1 ;  /* 0x000000ff7a497207 */ /* 0x040fe40004800000 */
[----:B-1----:R-:W-:Y:S01]  /*55f0*/  SEL R74, R122, RZ, !P5 ;  /* 0x000000ff7a4a7207 */ /* 0x002fe20006800000 */
[----:B------:R1:W-:Y:S01]  /*5600*/  LDGSTS.E [R123+0x42000], [R114.64], P2 ;  /* 0x42000000727b7fae */ /* 0x0003e2000912184e */
[----:B------:R-:W-:Y:S02]  /*5610*/  SEL R122, RZ, 0x4, P0 ;  /* 0x00000004ff7a7807 */ /* 0x000fe40000000000 */
[----:B------:R-:W-:Y:S01]  /*5620*/  ISETP.GE.AND P0, PT, R91, UR4, PT ;  /* 0x000000045b007c0c */ /* 0x000fe2000bf06270 */
[----:B------:R1:W-:Y:S01]  /*5630*/  LDGSTS.E [R123+0x42800], [R116.64], P3 ;  /* 0x42800000747b7fae */ /* 0x0003e2000992184e */
[----:B------:R-:W-:-:S02]  /*5640*/  SHF.R.U32.HI R91, RZ, 0x6, R124 ;  /* 0x00000006ff5b7819 */ /* 0x000fc4000001167c */
[----:B------:R-:W-:Y:S01]  /*5650*/  PLOP3.LUT P5, PT, PT, PT, UP1, 0x80, 0x0 ;  /* 0x000000000000781c */ /* 0x000fe20003faf018 */
[----:B------:R-:W-:Y:S01]  /*5660*/  USHF.L.U32 UR6, UR6, 0x6, URZ ;  /* 0x0000000606067899 */ /* 0x000fe2000800063f */
[----:B------:R-:W-:Y:S01]  /*5670*/  SGXT.U32 R91, R91, 0x3 ;  /* 0x000000035b5b781a */ /* 0x000fe20000000000 */
[----:B------:R1:W-:Y:S01]  /*5680*/  LDGSTS.E [R123+0x43000], [R118.64], P4 ;  /* 0x43000000767b7fae */ /* 0x0003e2000a12184e */
[----:B------:R-:W-:Y:S02]  /*5690*/  ISETP.NE.U32.AND P1, PT, R73, RZ, PT ;  /* 0x000000ff4900720c */ /* 0x000fe40003f25070 */
[----:B------:R-:W-:Y:S02]  /*56a0*/  SHF.R.U32.HI R124, RZ, 0x6, R124 ;  /* 0x00000006ff7c7819 */ /* 0x000fe4000001167c */
[----:B------:R-:W-:Y:S02]  /*56b0*/  SEL R73, R122, RZ, P5 ;  /* 0x000000ff7a497207 */ /* 0x000fe40002800000 */
[----:B------:R-:W-:-:S02]  /*56c0*/  PLOP3.LUT P5, PT, PT, PT, UP1, 0x80, 0x0 ;  /* 0x000000000000781c */ /* 0x000fc40003faf018 */
[----:B------:R-:W-:Y:S02]  /*56d0*/  SEL R122, RZ, 0x4, P0 ;  /* 0x00000004ff7a7807 */ /* 0x000fe40000000000 */
[----:B------:R-:W-:Y:S02]  /*56e0*/  LOP3.LUT R91, R91, 0x10, RZ, 0xfc, !PT ;  /* 0x000000105b5b7812 */ /* 0x000fe400078efcff */
[----:B------:R-:W-:Y:S01]  /*56f0*/  SGXT.U32 R124, R124, 0x3 ;  /* 0x000000037c7c781a */ /* 0x000fe20000000000 */
[----:B------:R1:W-:Y:S01]  /*5700*/  LDGSTS.E [R123+0x43800], [R120.64], P1 ;  /* 0x43800000787b7fae */ /* 0x0003e2000892184e */
[----:B------:R-:W-:Y:S02]  /*5710*/  SEL R122, R122, RZ, P5 ;  /* 0x000000ff7a7a7207 */ /* 0x000fe40002800000 */
[----:B------:R-:W-:Y:S01]  /*5720*/  ISETP.GE.AND P2, PT, R91, UR4, PT ;  /* 0x000000045b007c0c */ /* 0x000fe2000bf46270 */
[----:B------:R-:W0:Y:S01]  /*5730*/  LDGDEPBAR ;  /* 0x00000000000079af */ /* 0x000e220000000000 */
[----:B------:R-:W-:-:S02]  /*5740*/  LOP3.LUT R124, R124, 0x18, RZ, 0xfc, !PT ;  /* 0x000000187c7c7812 */ /* 0x000fc400078efcff */
[----:B------:R-:W-:Y:S01]  /*5750*/  ISETP.NE.U32.AND P6, PT, R122, RZ, PT ;  /* 0x000000ff7a00720c */ /* 0x000fe20003fc5070 */
[----:B------:R-:W2:Y:S01]  /*5760*/  LDL.64 R90, [R1+0x10] ;  /* 0x00001000015a7983 */ /* 0x000ea20000100a00 */
[----:B------:R-:W-:Y:S02]  /*5770*/  PLOP3.LUT P3, PT, PT, PT, UP1, 0x80, 0x0 ;  /* 0x000000000000781c */ /* 0x000fe40003f6f018 */
[----:B------:R-:W-:Y:S02]  /*5780*/  SEL R122, RZ, 0x4, P2 ;  /* 0x00000004ff7a7807 */ /* 0x000fe40001000000 */
[----:B------:R-:W-:Y:S02]  /*5790*/  ISETP.GE.AND P2, PT, R124, UR4, PT ;  /* 0x000000047c007c0c */ /* 0x000fe4000bf46270 */
[----:B------:R-:W-:Y:S02]  /*57a0*/  ISETP.NE.U32.AND P0, PT, R74, RZ, PT ;  /* 0x000000ff4a00720c */ /* 0x000fe40003f05070 */
[----:B------:R-:W-:-:S02]  /*57b0*/  SEL R74, R122, RZ, P3 ;  /* 0x000000ff7a4a7207 */ /* 0x000fc40001800000 */
[----:B------:R-:W-:Y:S02]  /*57c0*/  PLOP3.LUT P3, PT, PT, PT, UP1, 0x80, 0x0 ;  /* 0x000000000000781c */ /* 0x000fe40003f6f018 */
[----:B------:R-:W-:Y:S02]  /*57d0*/  SEL R122, RZ, 0x4, P2 ;  /* 0x00000004ff7a7807 */ /* 0x000fe40001000000 */
[----:B------:R-:W-:Y:S02]  /*57e0*/  ISETP.NE.U32.AND P5, PT, R73, RZ, PT ;  /* 0x000000ff4900720c */ /* 0x000fe40003fa5070 */
[----:B------:R-:W-:Y:S02]  /*57f0*/  SEL R73, R122, RZ, P3 ;  /* 0x000000ff7a497207 */ /* 0x000fe40001800000 */
[----:B------:R-:W-:Y:S02]  /*5800*/  ISETP.NE.U32.AND P3, PT, R74, RZ, PT ;  /* 0x000000ff4a00720c */ /* 0x000fe40003f65070 */
[----:B------:R-:W2:Y:S01]  /*5810*/  LDL.64 R74, [R1+0x50] ;  /* 0x00005000014a7983 */ /* 0x000ea20000100a00 */
[----:B------:R-:W-:-:S04]  /*5820*/  LOP3.LUT R125, R125, 0x20, RZ, 0xfc, !PT ;  /* 0x000000207d7d7812 */ /* 0x000fc800078efcff */
[----:B------:R-:W-:Y:S02]  /*5830*/  ISETP.GE.AND P2, PT, R125, UR4, PT ;  /* 0x000000047d007c0c */ /* 0x000fe4000bf46270 */
[----:B------:R-:W3:Y:S02]  /*5840*/  LDL.64 R124, [R1+0x8] ;  /* 0x00000800017c7983 */ /* 0x000ee40000100a00 */
[----:B------:R-:W-:Y:S02]  /*5850*/  SEL R122, RZ, 0x4, P2 ;  /* 0x00000004ff7a7807 */ /* 0x000fe40001000000 */
[----:B------:R-:W-:-:S04]  /*5860*/  PLOP3.LUT P2, PT, PT, PT, UP1, 0x80, 0x0 ;  /* 0x000000000000781c */ /* 0x000fc80003f4f018 */
[----:B------:R-:W-:-:S04]  /*5870*/  SEL R122, R122, RZ, P2 ;  /* 0x000000ff7a7a7207 */ /* 0x000fc80001000000 */
[----:B------:R-:W-:Y:S01]  /*5880*/  ISETP.NE.U32.AND P2, PT, R122, RZ, PT ;  /* 0x000000ff7a00720c */ /* 0x000fe20003f45070 */
[----:B------:R-:W-:Y:S01]  /*5890*/  IMAD.U32 R122, RZ, RZ, UR6 ;  /* 0x00000006ff7a7e24 */ /* 0x000fe2000f8e00ff */
[----:B------:R-:W-:-:S03]  /*58a0*/  ISETP.NE.U32.AND P4, PT, R73, RZ, PT ;  /* 0x000000ff4900720c */ /* 0x000fc60003f85070 */
[----:B-1----:R-:W-:-:S04]  /*58b0*/  IMAD.WIDE R120, R122, 0x4, R120 ;  /* 0x000000047a787825 */ /* 0x002fc800078e0278 */
[----:B------:R-:W-:Y:S01]  /*58c0*/  IMAD.U32 R73, RZ, RZ, UR6 ;  /* 0x00000006ff497e24 */ /* 0x000fe2000f8e00ff */
[----:B------:R1:W-:Y:S03]  /*58d0*/  STL.64 [R1+0x178], R120 ;  /* 0x0001787801007387 */ /* 0x0003e60000100a00 */
[----:B----4-:R-:W-:-:S04]  /*58e0*/  IMAD.WIDE R110, R73, 0x4, R110 ;  /* 0x00000004496e7825 */ /* 0x010fc800078e026e */
[----:B------:R-:W-:Y:S02]  /*58f0*/  IMAD.WIDE R114, R73, 0x4, R114 ;  /* 0x0000000449727825 */ /* 0x000fe400078e0272 */
[----:B------:R-:W4:Y:S04]  /*5900*/  S2R R73, SR_TID.X ;  /* 0x0000000000497919 */ /* 0x000f280000002100 */
[----:B-1----:R-:W1:Y:S01]  /*5910*/  S2R R121, SR_TID.X ;  /* 0x0000000000797919 */ /* 0x002e620000002100 */
[----:B------:R-:W-:-:S04]  /*5920*/  IMAD.WIDE R106, R122, 0x4, R106 ;  /* 0x000000047a6a7825 */ /* 0x000fc800078e026a */
[----:B------:R-:W-:-:S04]  /*5930*/  IMAD.WIDE R108, R122, 0x4, R108 ;  /* 0x000000047a6c7825 */ /* 0x000fc800078e026c */
[----:B------:R-:W-:-:S04]  /*5940*/  IMAD.WIDE R112, R122, 0x4, R112 ;  /* 0x000000047a707825 */ /* 0x000fc800078e0270 */
[----:B------:R-:W-:-:S04]  /*5950*/  IMAD.WIDE R116, R122, 0x4, R116 ;  /* 0x000000047a747825 */ /* 0x000fc800078e0274 */
[----:B------:R-:W-:-:S04]  /*5960*/  IMAD.WIDE R118, R122, 0x4, R118 ;  /* 0x000000047a767825 */ /* 0x000fc800078e0276 */
[----:B----4-:R-:W-:Y:S01]  /*5970*/  IMAD.SHL.U32 R73, R73, 0x4, RZ ;  /* 0x0000000449497824 */ /* 0x010fe200078e00ff */
[----:B-1----:R-:W-:-:S04]  /*5980*/  LOP3.LUT R121, R121, 0x1c0, RZ, 0xc0, !PT ;  /* 0x000001c079797812 */ /* 0x002fc800078ec0ff */
[----:B------:R-:W-:Y:S02]  /*5990*/  SHF.R.U32.HI R122, RZ, 0x2, R121 ;  /* 0x00000002ff7a7819 */ /* 0x000fe40000011679 */
[----:B------:R-:W4:Y:S02]  /*59a0*/  LDL.64 R120, [R1] ;  /* 0x0000000001787983 */ /* 0x000f240000100a00 */
[----:B------:R-:W-:Y:S02]  /*59b0*/  LOP3.LUT R122, R122, 0x7fc, R73, 0x78, !PT ;  /* 0x000007fc7a7a7812 */ /* 0x000fe400078e7849 */
[----:B------:R-:W4:Y:S01]  /*59c0*/  LDL.LU R73, [R1+0x41c] ;  /* 0x00041c0001497983 */ /* 0x000f220000300800 */
[----:B------:R-:W-:-:S03]  /*59d0*/  ISETP.GE.AND P1, PT, R0, UR4, PT ;  /* 0x0000000400007c0c */ /* 0x000fc6000bf26270 */
[----:B------:R1:W5:Y:S04]  /*59e0*/  LDL.LU R0, [R1+0x418] ;  /* 0x0004180001007983 */ /* 0x0003680000300800 */
[----:B--2---:R2:W-:Y:S04]  /*59f0*/  LDGSTS.E [R122], [R74.64], P0 ;  /* 0x000000004a7a7fae */ /* 0x0045e8000812184e */
[----:B------:R1:W-:Y:S04]  /*5a00*/  LDGSTS.E [R122+0x800], [R76.64], P0 ;  /* 0x008000004c7a7fae */ /* 0x0003e8000812184e */
[----:B---3--:R3:W-:Y:S04]  /*5a10*/  LDGSTS.E [R122+0x1000], [R78.64], P0 ;  /* 0x010000004e7a7fae */ /* 0x0087e8000812184e */
[----:B--2---:R-:W2:Y:S04]  /*5a20*/  LDL.LU.64 R74, [R1+0x410] ;  /* 0x00041000014a7983 */ /* 0x004ea80000300a00 */
[----:B-1----:R-:W2:Y:S04]  /*5a30*/  LDL.LU.64 R76, [R1+0x408] ;  /* 0x00040800014c7983 */ /* 0x002ea80000300a00 */
[----:B---3--:R-:W3:Y:S04]  /*5a40*/  LDL.LU.64 R78, [R1+0x400] ;  /* 0x00040000014e7983 */ /* 0x008ee80000300a00 */
[----:B------:R1:W-:Y:S04]  /*5a50*/  LDGSTS.E [R122+0x1800], [R80.64], P0 ;  /* 0x01800000507a7fae */ /* 0x0003e8000812184e */
[----:B------:R1:W-:Y:S04]  /*5a60*/  LDGSTS.E [R122+0x2000], [R82.64], P0 ;  /* 0x02000000527a7fae */ /* 0x0003e8000812184e */
[----:B------:R1:W-:Y:S04]  /*5a70*/  LDGSTS.E [R122+0x2800], [R84.64], P0 ;  /* 0x02800000547a7fae */ /* 0x0003e8000812184e */
[----:B-1----:R-:W2:Y:S04]  /*5a80*/  LDL.LU.64 R80, [R1+0x3f8] ;  /* 0x0003f80001507983 */ /* 0x002ea80000300a00 */
[----:B------:R-:W2:Y:S04]  /*5a90*/  LDL.LU.64 R82, [R1+0x3f0] ;  /* 0x0003f00001527983 */ /* 0x000ea80000300a00 */
[----:B------:R-:W2:Y:S04]  /*5aa0*/  LDL.LU.64 R84, [R1+0x3e8] ;  /* 0x0003e80001547983 */ /* 0x000ea80000300a00 */
[----:B------:R1:W-:Y:S04]  /*5ab0*/  LDGSTS.E [R122+0x3000], [R86.64], P0 ;  /* 0x03000000567a7fae */ /* 0x0003e8000812184e */
[----:B------:R1:W-:Y:S04]  /*5ac0*/  LDGSTS.E [R122+0x3800], [R88.64], P0 ;  /* 0x03800000587a7fae */ /* 0x0003e8000812184e */
[----:B------:R1:W-:Y:S04]  /*5ad0*/  LDGSTS.E [R122+0x4000], [R90.64], P0 ;  /* 0x040000005a7a7fae */ /* 0x0003e8000812184e */
[----:B-1----:R-:W2:Y:S04]  /*5ae0*/  LDL.LU.64 R86, [R1+0x3e0] ;  /* 0x0003e00001567983 */ /* 0x002ea80000300a00 */
[----:B------:R-:W2:Y:S04]  /*5af0*/  LDL.LU.64 R88, [R1+0x3d8] ;  /* 0x0003d80001587983 */ /* 0x000ea80000300a00 */
[----:B------:R-:W2:Y:S04]  /*5b00*/  LDL.LU.64 R90, [R1+0x3d0] ;  /* 0x0003d000015a7983 */ /* 0x000ea80000300a00 */
[----:B------:R1:W-:Y:S04]  /*5b10*/  LDGSTS.E [R122+0x4800], [R124.64], P0 ;  /* 0x048000007c7a7fae */ /* 0x0003e8000812184e */
[----:B----4-:R4:W-:Y:S04]  /*5b20*/  LDGSTS.E [R122+0x5000], [R120.64], P0 ;  /* 0x05000000787a7fae */ /* 0x0109e8000812184e */
[----:B-1----:R-:W2:Y:S04]  /*5b30*/  LDL.LU.64 R124, [R1+0x3c8] ;  /* 0x0003c800017c7983 */ /* 0x002ea80000300a00 */
[----:B----4-:R-:W1:Y:S01]  /*5b40*/  S2R R121, SR_TID.X ;  /* 0x0000000000797919 */ /* 0x010e620000002100 */
[----:B------:R-:W-:-:S02]  /*5b50*/  SEL R120, RZ, 0x4, P1 ;  /* 0x00000004ff787807 */ /* 0x000fc40000800000 */
[----:B-1----:R-:W-:-:S04]  /*5b60*/  SHF.R.U32.HI R121, RZ, 0x6, R121 ;  /* 0x00000006ff797819 */ /* 0x002fc80000011679 */
[----:B------:R-:W-:-:S04]  /*5b70*/  SGXT.U32 R121, R121, 0x3 ;  /* 0x000000037979781a */ /* 0x000fc80000000000 */
[----:B------:R-:W-:-:S04]  /*5b80*/  LOP3.LUT R121, R121, 0x30, RZ, 0xfc, !PT ;  /* 0x0000003079797812 */ /* 0x000fc800078efcff */
[----:B------:R-:W-:Y:S01]  /*5b90*/  ISETP.GE.AND P1, PT, R121, UR4, PT ;  /* 0x0000000479007c0c */ /* 0x000fe2000bf26270 */
[----:B--2---:R1:W-:Y:S04]  /*5ba0*/  LDGSTS.E [R122+0x5800], [R124.64], P0 ;  /* 0x058000007c7a7fae */ /* 0x0043e8000812184e */
[----:B------:R2:W-:Y:S04]  /*5bb0*/  LDGSTS.E [R122+0x6000], [R90.64], P0 ;  /* 0x060000005a7a7fae */ /* 0x0005e8000812184e */
[----:B------:R4:W-:Y:S04]  /*5bc0*/  LDGSTS.E [R122+0x6800], [R88.64], P0 ;  /* 0x06800000587a7fae */ /* 0x0009e8000812184e */
[----:B------:R1:W-:Y:S04]  /*5bd0*/  LDGSTS.E [R122+0x7000], [R86.64], P0 ;  /* 0x07000000567a7fae */ /* 0x0003e8000812184e */
[----:B------:R1:W-:Y:S04]  /*5be0*/  LDGSTS.E [R122+0x7800], [R84.64], P0 ;  /* 0x07800000547a7fae */ /* 0x0003e8000812184e */
[----:B------:R1:W-:Y:S04]  /*5bf0*/  LDGSTS.E [R122+0x8000], [R82.64], P0 ;  /* 0x08000000527a7fae */ /* 0x0003e8000812184e */
[----:B------:R1:W-:Y:S04]  /*5c00*/  LDGSTS.E [R122+0x8800], [R80.64], P0 ;  /* 0x08800000507a7fae */ /* 0x0003e8000812184e */
[----:B---3--:R3:W-:Y:S04]  /*5c10*/  LDGSTS.E [R122+0x9000], [R78.64], P0 ;  /* 0x090000004e7a7fae */ /* 0x0087e8000812184e */
[----:B------:R1:W-:Y:S04]  /*5c20*/  LDGSTS.E [R122+0x9800], [R76.64], P0 ;  /* 0x098000004c7a7fae */ /* 0x0003e8000812184e */
        /* <DEDUP_REMOVED lines=44> */
[----:B------:R-:W0:Y:S04]  /*5ef0*/  LDGDEPBAR ;  /* 0x00000000000079af */ /* 0x000e280000000000 */
[----:B------:R-:W-:Y:S01]  /*5f00*/  BAR.SYNC.DEFER_BLOCKING 0x0 ;  /* 0x0000000000007b1d */ /* 0x000fe20000010000 */
[----:B------:R-:W-:-:S04]  /*5f10*/  PLOP3.LUT P0, PT, PT, PT, UP1, 0x80, 0x0 ;  /* 0x000000000000781c */ /* 0x000fc80003f0f018 */
[----:B------:R-:W-:Y:S02]  /*5f20*/  SEL R121, R120, RZ, P0 ;  /* 0x000000ff78797207 */ /* 0x000fe40000000000 */
[----:B------:R-:W-:Y:S02]  /*5f30*/  PLOP3.LUT P0, PT, PT, PT, UP1, 0x80, 0x0 ;  /* 0x000000000000781c */ /* 0x000fe40003f0f018 */
[----:B------:R-:W-:-:S04]  /*5f40*/  SEL R120, RZ, 0x4, P1 ;  /* 0x00000004ff787807 */ /* 0x000fc80000800000 */
[----:B------:R-:W-:Y:S01]  /*5f50*/  SEL R120, R120, RZ, P0 ;  /* 0x000000ff78787207 */ /* 0x000fe20000000000 */
[----:B------:R-:W-:Y:S01]  /*5f60*/  STL.64 [R1+0x3a8], R124 ;  /* 0x0003a87c01007387 */ /* 0x000fe20000100a00 */
[----:B------:R-:W-:Y:S02]  /*5f70*/  ISETP.NE.U32.AND P1, PT, R121, RZ, PT ;  /* 0x000000ff7900720c */ /* 0x000fe40003f25070 */
[----:B------:R-:W-:Y:S01]  /*5f80*/  ISETP.NE.U32.AND P0, PT, R120, RZ, PT ;  /* 0x000000ff7800720c */ /* 0x000fe20003f05070 */
[----:B------:R-:W-:Y:S04]  /*5f90*/  STL.64 [R1+0x3b0], R90 ;  /* 0x0003b05a01007387 */ /* 0x000fe80000100a00 */
[----:B------:R-:W-:Y:S04]  /*5fa0*/  STL.64 [R1+0x3b8], R88 ;  /* 0x0003b85801007387 */ /* 0x000fe80000100a00 */
[----:B------:R1:W-:Y:S04]  /*5fb0*/  STL.64 [R1+0x3c0], R86 ;  /* 0x0003c05601007387 */ /* 0x0003e80000100a00 */
[----:B------:R-:W-:Y:S01]  /*5fc0*/  @!PT LDS RZ, [RZ] ;  /* 0x00000000fffff984 */ /* 0x000fe20000000800 */
[----:B------:R-:W-:Y:S01]  /*5fd0*/  @!PT LDS RZ, [RZ] ;  /* 0x00000000fffff984 */ /* 0x000fe20000000800 */
[----:B------:R-:W-:Y:S01]  /*5fe0*/  @!PT LDS RZ, [RZ] ;  /* 0x00000000fffff984 */ /* 0x000fe20000000800 */
[----:B------:R2:W-:Y:S04]  /*5ff0*/  LDGSTS.E [R123+0x44000], [R106.64], P5 ;  /* 0x440000006a7b7fae */ /* 0x0005e8000a92184e */
[----:B------:R2:W-:Y:S04]  /*6000*/  LDGSTS.E [R123+0x44800], [R108.64], P6 ;  /* 0x448000006c7b7fae */ /* 0x0005e8000b12184e */
[----:B-1----:R-:W3:Y:S04]  /*6010*/  LDL.LU.64 R86, [R1+0x50] ;  /* 0x0000500001567983 */ /* 0x002ee80000300a00 */
[----:B----4-:R-:W4:Y:S04]  /*6020*/  LDL.LU.64 R88, [R1+0x48] ;  /* 0x0000480001587983 */ /* 0x010f280000300a00 */
[----:B--2---:R-:W2:Y:S04]  /*6030*/  LDL.LU.64 R90, [R1+0x40] ;  /* 0x00004000015a7983 */ /* 0x004ea80000300a00 */
[----:B------:R-:W2:Y:S04]  /*6040*/  LDL.LU.64 R124, [R1+0x38] ;  /* 0x00003800017c7983 */ /* 0x000ea80000300a00 */
[----:B------:R-:W2:Y:S04]  /*6050*/  LDL.LU.64 R120, [R1+0x30] ;  /* 0x0000300001787983 */ /* 0x000ea80000300a00 */
[----:B------:R-:W2:Y:S04]  /*6060*/  LDL.LU.64 R108, [R1] ;  /* 0x00000000016c7983 */ /* 0x000ea80000300a00 */
        /* <DEDUP_REMOVED lines=8> */
[----:B-1----:R-:W2:Y:S04]  /*60f0*/  LDL.LU.64 R116, [R1+0x20] ;  /* 0x0000200001747983 */ /* 0x002ea80000300a00 */
[----:B------:R-:W2:Y:S04]  /*6100*/  LDL.LU.64 R118, [R1+0x28] ;  /* 0x0000280001767983 */ /* 0x000ea80000300a00 */
[----:B------:R-:W1:Y:S01]  /*6110*/  S2R R107, SR_TID.X ;  /* 0x00000000006b7919 */ /* 0x000e620000002100 */
[----:B------:R-:W-:Y:S01]  /*6120*/  PLOP3.LUT P3, PT, PT, PT, UP1, 0x80, 0x0 ;  /* 0x000000000000781c */ /* 0x000fe20003f6f018 */
[----:B------:R-:W-:Y:S01]  /*6130*/  USHF.L.U32 UR7, UR7, 0x6, URZ ;  /* 0x0000000607077899 */ /* 0x000fe2000800063f */
[----:B------:R-:W-:-:S02]  /*6140*/  PLOP3.LUT P2, PT, PT, PT, UP1, 0x80, 0x0 ;  /* 0x000000000000781c */ /* 0x000fc40003f4f018 */
[----:B-1----:R-:W-:Y:S02]  /*6150*/  LOP3.LUT R106, R107, 0x3f, RZ, 0xc0, !PT ;  /* 0x0000003f6b6a7812 */ /* 0x002fe400078ec0ff */
[----:B------:R-:W-:-:S04]  /*6160*/  SHF.R.U32.HI R107, RZ, 0x6, R107 ;  /* 0x00000006ff6b7819 */ /* 0x000fc8000001166b */
[----:B------:R-:W-:Y:S02]  /*6170*/  SGXT.U32 R107, R107, 0x3 ;  /* 0x000000036b6b781a */ /* 0x000fe40000000000 */
[----:B------:R-:W-:Y:S02]  /*6180*/  ISETP.GE.AND P1, PT, R106, UR4, PT ;  /* 0x000000046a007c0c */ /* 0x000fe4000bf26270 */
[----:B------:R-:W-:Y:S02]  /*6190*/  LOP3.LUT R107, R107, 0x38, RZ, 0xfc, !PT ;  /* 0x000000386b6b7812 */ /* 0x000fe400078efcff */
[----:B------:R-:W-:Y:S02]  /*61a0*/  SEL R106, RZ, 0x4, P1 ;  /* 0x00000004ff6a7807 */ /* 0x000fe40000800000 */
[----:B------:R-:W-:Y:S02]  /*61b0*/  ISETP.GE.AND P0, PT, R107, UR4, PT ;  /* 0x000000046b007c0c */ /* 0x000fe4000bf06270 */
[----:B------:R-:W-:-:S02]  /*61c0*/  SEL R106, R106, RZ, P3 ;  /* 0x000000ff6a6a7207 */ /* 0x000fc40001800000 */
[----:B------:R-:W-:Y:S02]  /*61d0*/  SEL R107, RZ, 0x4, P0 ;  /* 0x00000004ff6b7807 */ /* 0x000fe40000000000 */
[----:B------:R-:W-:Y:S02]  /*61e0*/  ISETP.NE.U32.AND P1, PT, R106, RZ, PT ;  /* 0x000000ff6a00720c */ /* 0x000fe40003f25070 */
[----:B------:R-:W-:Y:S01]  /*61f0*/  SEL R106, R107, RZ, P2 ;  /* 0x000000ff6b6a7207 */ /* 0x000fe20001000000 */
[----:B------:R-:W-:-:S04]  /*6200*/  IMAD.U32 R107, RZ, RZ, UR7 ;  /* 0x00000007ff6b7e24 */ /* 0x000fc8000f8e00ff */
[----:B---3--:R-:W-:-:S04]  /*6210*/  IMAD.WIDE R86, R107, 0x4, R86 ;  /* 0x000000046b567825 */ /* 0x008fc800078e0256 */
[C---:B----4-:R-:W-:Y:S01]  /*6220*/  IMAD.WIDE R88, R107.reuse, 0x4, R88 ;  /* 0x000000046b587825 */ /* 0x050fe200078e0258 */
[----:B------:R1:W-:Y:S03]  /*6230*/  STL.64 [R1+0x50], R86 ;  /* 0x0000505601007387 */ /* 0x0003e60000100a00 */
[----:B--2---:R-:W-:-:S04]  /*6240*/  IMAD.WIDE R90, R107, 0x4, R90 ;  /* 0x000000046b5a7825 */ /* 0x004fc800078e025a */
[C---:B------:R-:W-:Y:S01]  /*6250*/  IMAD.WIDE R124, R107.reuse, 0x4, R124 ;  /* 0x000000046b7c7825 */ /* 0x040fe200078e027c */
[----:B-1----:R-:W2:Y:S03]  /*6260*/  LDL.LU.64 R86, [R1+0x3c0] ;  /* 0x0003c00001567983 */ /* 0x002ea60000300a00 */
[C---:B------:R-:W-:Y:S01]  /*6270*/  IMAD.WIDE R120, R107.reuse, 0x4, R120 ;  /* 0x000000046b787825 */ /* 0x040fe200078e0278 */
[----:B------:R1:W-:Y:S04]  /*6280*/  STL.64 [R1+0x48], R88 ;  /* 0x0000485801007387 */ /* 0x0003e80000100a00 */
[----:B-1----:R-:W3:Y:S04]  /*6290*/  LDL.LU.64 R88, [R1+0x3b8] ;  /* 0x0003b80001587983 */ /* 0x002ee80000300a00 */
[----:B------:R1:W-:Y:S01]  /*62a0*/  STL.64 [R1+0x40], R90 ;  /* 0x0000405a01007387 */ /* 0x0003e20000100a00 */
[----:B------:R-:W-:-:S03]  /*62b0*/  IMAD.WIDE R114, R107, 0x4, R114 ;  /* 0x000000046b727825 */ /* 0x000fc600078e0272 */
[----:B-1----:R-:W4:Y:S04]  /*62c0*/  LDL.LU.64 R90, [R1+0x3b0] ;  /* 0x0003b000015a7983 */ /* 0x002f280000300a00 */
[----:B------:R1:W-:Y:S01]  /*62d0*/  STL.64 [R1+0x38], R124 ;  /* 0x0000387c01007387 */ /* 0x0003e20000100a00 */
[----:B------:R-:W-:-:S04]  /*62e0*/  IMAD.WIDE R116, R107, 0x4, R116 ;  /* 0x000000046b747825 */ /* 0x000fc800078e0274 */
[C---:B------:R-:W-:Y:S01]  /*62f0*/  IMAD.WIDE R118, R107.reuse, 0x4, R118 ;  /* 0x000000046b767825 */ /* 0x040fe200078e0276 */
[----:B-1----:R-:W4:Y:S04]  /*6300*/  LDL.LU.64 R124, [R1+0x3a8] ;  /* 0x0003a800017c7983 */ /* 0x002f280000300a00 */
[----:B------:R-:W-:Y:S04]  /*6310*/  STL.64 [R1+0x380], R120 ;  /* 0x0003807801007387 */ /* 0x000fe80000100a00 */
[----:B------:R-:W-:Y:S04]  /*6320*/  STL.64 [R1+0x388], R118 ;  /* 0x0003887601007387 */ /* 0x000fe80000100a00 */
[----:B------:R-:W-:Y:S04]  /*6330*/  STL.64 [R1+0x390], R116 ;  /* 0x0003907401007387 */ /* 0x000fe80000100a00 */
[----:B------:R1:W-:Y:S04]  /*6340*/  STL.64 [R1+0x3a0], R114 ;  /* 0x0003a07201007387 */ /* 0x0003e80000100a00 */
[----:B-1----:R-:W4:Y:S04]  /*6350*/  LDL.LU.64 R114, [R1+0x178] ;  /* 0x0001780001727983 */ /* 0x002f280000300a00 */
[----:B------:R-:W4:Y:S04]  /*6360*/  LDL.LU.64 R116, [R1+0x50] ;  /* 0x0000500001747983 */ /* 0x000f280000300a00 */
[----:B------:R-:W4:Y:S04]  /*6370*/  LDL.LU.64 R118, [R1+0x48] ;  /* 0x0000480001767983 */ /* 0x000f280000300a00 */
[----:B------:R-:W4:Y:S01]  /*6380*/  LDL.LU.64 R120, [R1+0x40] ;  /* 0x0000400001787983 */ /* 0x000f220000300a00 */
[----:B------:R-:W-:Y:S01]  /*6390*/  ISETP.NE.U32.AND P0, PT, R106, RZ, PT ;  /* 0x000000ff6a00720c */ /* 0x000fe20003f05070 */
[----:B------:R-:W-:-:S04]  /*63a0*/  IMAD.WIDE R112, R107, 0x4, R112 ;  /* 0x000000046b707825 */ /* 0x000fc800078e0270 */
        /* <DEDUP_REMOVED lines=51> */
[----:B--2---:R-:W-:-:S04]  /*66e0*/  IMAD.WIDE R86, R107, 0x4, R86 ;  /* 0x000000046b567825 */ /* 0x004fc800078e0256 */
[----:B---3--:R-:W-:-:S04]  /*66f0*/  IMAD.WIDE R88, R107, 0x4, R88 ;  /* 0x000000046b587825 */ /* 0x008fc800078e0258 */
[----:B----4-:R-:W-:-:S04]  /*6700*/  IMAD.WIDE R90, R107, 0x4, R90 ;  /* 0x000000046b5a7825 */ /* 0x010fc800078e025a */
[----:B------:R-:W-:Y:S02]  /*6710*/  IMAD.WIDE R124, R107, 0x4, R124 ;  /* 0x000000046b7c7825 */ /* 0x000fe400078e027c */
[----:B------:R-:W2:Y:S04]  /*6720*/  LDL.LU.64 R106, [R1+0x38] ;  /* 0x00003800016a7983 */ /* 0x000ea80000300a00 */
[----:B------:R1:W-:Y:S04]  /*6730*/  LDGSTS.E [R123+0x47800], [R114.64], P0 ;  /* 0x47800000727b7fae */ /* 0x0003e8000812184e */
[----:B------:R-:W0:Y:S04]  /*6740*/  LDGDEPBAR ;  /* 0x00000000000079af */ /* 0x000e280000000000 */
[----:B------:R3:W-:Y:S04]  /*6750*/  LDGSTS.E [R122+0x20000], [R116.64], P1 ;  /* 0x20000000747a7fae */ /* 0x0007e8000892184e */
[----:B-1----:R-:W4:Y:S04]  /*6760*/  LDL.LU.64 R114, [R1+0x3a0] ;  /* 0x0003a00001727983 */ /* 0x002f280000300a00 */
[----:B------:R1:W5:Y:S04]  /*6770*/  LDL.LU R123, [R1+0x398] ;  /* 0x00039800017b7983 */ /* 0x0003680000300800 */
[----:B---3--:R-:W3:Y:S04]  /*6780*/  LDL.LU.64 R116, [R1+0x390] ;  /* 0x0003900001747983 */ /* 0x008ee80000300a00 */
[----:B------:R1:W-:Y:S04]  /*6790*/  LDGSTS.E [R122+0x20800], [R118.64], P1 ;  /* 0x20800000767a7fae */ /* 0x0003e8000892184e */
[----:B------:R1:W-:Y:S04]  /*67a0*/  LDGSTS.E [R122+0x21000], [R120.64], P1 ;  /* 0x21000000787a7fae */ /* 0x0003e8000892184e */
[----:B-1----:R-:W3:Y:S04]  /*67b0*/  LDL.LU.64 R118, [R1+0x388] ;  /* 0x0003880001767983 */ /* 0x002ee80000300a00 */
[----:B------:R-:W3:Y:S01]  /*67c0*/  LDL.LU.64 R120, [R1+0x380] ;  /* 0x0003800001787983 */ /* 0x000ee20000300a00 */
[----:B------:R-:W-:-:S03]  /*67d0*/  PLOP3.LUT P0, PT, PT, PT, UP0, 0x80, 0x0 ;  /* 0x000000000000781c */ /* 0x000fc60003f0f008 */
[----:B--2---:R1:W-:Y:S04]  /*67e0*/  LDGSTS.E [R122+0x21800], [R106.64], P1 ;  /* 0x218000006a7a7fae */ /* 0x0043e8000892184e */
[----:B-1----:R-:W1:Y:S04]  /*67f0*/  S2R R106, SR_TID.X ;  /* 0x00000000006a7919 */ /* 0x002e680000002100 */
[----:B---3--:R2:W-:Y:S04]  /*6800*/  LDGSTS.E [R122+0x22000], [R120.64], P1 ;  /* 0x22000000787a7fae */ /* 0x0085e8000892184e */
[----:B------:R2:W-:Y:S04]  /*6810*/  LDGSTS.E [R122+0x22800], [R118.64], P1 ;  /* 0x22800000767a7fae */ /* 0x0005e8000892184e */
[----:B------:R2:W-:Y:S04]  /*6820*/  LDGSTS.E [R122+0x23000], [R116.64], P1 ;  /* 0x23000000747a7fae */ /* 0x0005e8000892184e */
[----:B----4-:R2:W-:Y:S04]  /*6830*/  LDGSTS.E [R122+0x23800], [R114.64], P1 ;  /* 0x23800000727a7fae */ /* 0x0105e8000892184e */
        /* <DEDUP_REMOVED lines=56> */
[----:B------:R-:W0:Y:S01]  /*6bc0*/  LDGDEPBAR ;  /* 0x00000000000079af */ /* 0x000e220000000000 */
[----:B------:R-:W-:Y:S05]  /*6bd0*/  @P0 BRA `(.L_x_0) ;  /* 0x0000024000000947 */ /* 0x000fea0003800000 */
[----:B-1---5:R-:W-:Y:S01]  /*6be0*/  IMAD.SHL.U32 R0, R106, 0x40, RZ ;  /* 0x000000406a007824 */ /* 0x022fe200078e00ff */
[----:B--2---:R-:W-:Y:S01]  /*6bf0*/  CS2R R76, SRZ ;  /* 0x00000000004c7805 */ /* 0x004fe2000001ff00 */
[----:B------:R-:W-:Y:S01]  /*6c00*/  CS2R R78, SRZ ;  /* 0x00000000004e7805 */ /* 0x000fe2000001ff00 */
[----:B------:R-:W-:Y:S01]  /*6c10*/  CS2R R72, SRZ ;  /* 0x0000000000487805 */ /* 0x000fe2000001ff00 */
[----:B------:R-:W-:Y:S01]  /*6c20*/  CS2R R74, SRZ ;  /* 0x00000000004a7805 */ /* 0x000fe2000001ff00 */
[----:B------:R-:W-:Y:S01]  /*6c30*/  LOP3.LUT R0, R0, 0x7800, RZ, 0xc0, !PT ;  /* 0x0000780000007812 */ /* 0x000fe200078ec0ff */
[----:B------:R-:W-:Y:S01]  /*6c40*/  CS2R R100, SRZ ;  /* 0x0000000000647805 */ /* 0x000fe2000001ff00 */
[----:B------:R-:W-:Y:S01]  /*6c50*/  CS2R R102, SRZ ;  /* 0x0000000000667805 */ /* 0x000fe2000001ff00 */
[----:B------:R-:W-:Y:S01]  /*6c60*/  CS2R R92, SRZ ;  /* 0x00000000005c7805 */ /* 0x000fe2000001ff00 */
[----:B------:R-:W-:Y:S01]  /*6c70*/  CS2R R94, SRZ ;  /* 0x00000000005e7805 */ /* 0x000fe2000001ff00 */
[----:B------:R1:W-:Y:S01]  /*6c80*/  STL [R1+0x274], R0 ;  /* 0x0002740001007387 */ /* 0x0003e20000100800 */
[----:B------:R-:W-:Y:S01]  /*6c90*/  CS2R R48, SRZ ;  /* 0x0000000000307805 */ /* 0x000fe2000001ff00 */
        /* <DEDUP_REMOVED lines=23> */
[----:B------:R-:W-:Y:S05]  /*6e10*/  BRA `(.L_x_1) ;  /* 0x000078b000007947 */ /* 0x000fea0003800000 */
.L_x_0:
[----:B-12---:R-:W2:Y:S04]  /*6e20*/  LDL.LU R2, [R1+0x15c] ;  /* 0x00015c0001027983 */ /* 0x006ea80000300800 */
[----:B------:R-:W3:Y:S04]  /*6e30*/  LDL.LU R56, [R1+0x180] ;  /* 0x0001800001387983 */ /* 0x000ee80000300800 */
[----:B------:R-:W4:Y:S04]  /*6e40*/  LDL.LU R7, [R1+0x16c] ;  /* 0x00016c0001077983 */ /* 0x000f280000300800 */
[----:B------:R-:W4:Y:S04]  /*6e50*/  LDL.LU R54, [R1+0x168] ;  /* 0x0001680001367983 */ /* 0x000f280000300800 */
[----:B------:R-:W4:Y:S04]  /*6e60*/  LDL.LU R53, [R1+0x164] ;  /* 0x0001640001357983 */ /* 0x000f280000300800 */
[----:B------:R-:W4:Y:S04]  /*6e70*/  LDL.LU R11, [R1+0x188] ;  /* 0x00018800010b7983 */ /* 0x000f280000300800 */
[----:B------:R-:W4:Y:S04]  /*6e80*/  LDL.LU R10, [R1+0x158] ;  /* 0x00015800010a7983 */ /* 0x000f280000300800 */
[----:B------:R-:W4:Y:S04]  /*6e90*/  LDL.LU R9, [R1+0x160] ;  /* 0x0001600001097983 */ /* 0x000f280000300800 */
[----:B------:R-:W1:Y:S01]  /*6ea0*/  S2R R3, SR_TID.X ;  /* 0x0000000000037919 */ /* 0x000e620000002100 */
[----:B------:R-:W-:-:S02]  /*6eb0*/  IMAD.MOV.U32 R8, RZ, RZ, c[0x0][0x188] ;  /* 0x00006200ff087624 */ /* 0x000fc400078e00ff */
[----:B------:R-:W-:Y:S01]  /*6ec0*/  IMAD.U32 R6, RZ, RZ, UR6 ;  /* 0x00000006ff067e24 */ /* 0x000fe2000f8e00ff */
[----:B-----5:R-:W-:Y:S01]  /*6ed0*/  STL [R1+0x384], R123 ;  /* 0x0003847b01007387 */ /* 0x020fe20000100800 */
[----:B-1----:R-:W-:-:S04]  /*6ee0*/  SHF.R.U32.HI R4, RZ, 0x6, R3 ;  /* 0x00000006ff047819 */ /* 0x002fc80000011603 */
[----:B------:R-:W-:-:S05]  /*6ef0*/  SGXT.U32 R4, R4, 0x3 ;  /* 0x000000030404781a */ /* 0x000fca0000000000 */
[C---:B------:R-:W-:Y:S02]  /*6f00*/  IMAD R52, R4.reuse, c[0x0][0x188], RZ ;  /* 0x0000620004347a24 */ /* 0x040fe400078e02ff */
[----:B------:R-:W-:Y:S02]  /*6f10*/  IMAD R55, R4, c[0x0][0x188], RZ ;  /* 0x0000620004377a24 */ /* 0x000fe400078e02ff */
[----:B------:R-:W-:Y:S01]  /*6f20*/  IMAD R8, R8, 0x8, R52 ;  /* 0x0000000808087824 */ /* 0x000fe200078e0234 */
[----:B------:R-:W-:Y:S02]  /*6f30*/  STL [R1+0x380], R122 ;  /* 0x0003807a01007387 */ /* 0x000fe40000100800 */
[----:B------:R-:W-:Y:S02]  /*6f40*/  SHF.R.S32.HI R4, RZ, 0x1f, R55 ;  /* 0x0000001fff047819 */ /* 0x000fe40000011437 */
[----:B------:R3:W-:Y:S01]  /*6f50*/  STL [R1+0x378], R0 ;  /* 0x0003780001007387 */ /* 0x0007e20000100800 */
[----:B------:R-:W-:-:S03]  /*6f60*/  SHF.R.S32.HI R5, RZ, 0x1f, R8 ;  /* 0x0000001fff057819 */ /* 0x000fc60000011408 */
[----:B------:R-:W1:Y:S01]  /*6f70*/  S2R R39, SR_TID.X ;  /* 0x0000000000277919 */ /* 0x000e620000002100 */
[----:B------:R-:W-:Y:S01]  /*6f80*/  USHF.R.S32.HI UR11, URZ, 0x1f, UR6 ;  /* 0x0000001f3f0b7899 */ /* 0x000fe20008011406 */
[----:B--2---:R-:W-:Y:S02]  /*6f90*/  SHF.R.S32.HI R3, RZ, 0x1f, R2 ;  /* 0x0000001fff037819 */ /* 0x004fe40000011402 */
[----:B---3--:R-:W-:Y:S02]  /*6fa0*/  LEA R0, P2, R6, R56, 0x3 ;  /* 0x0000003806007211 */ /* 0x008fe400078418ff */
[----:B------:R-:W-:Y:S02]  /*6fb0*/  SHF.L.U64.HI R6, R55, 0x2, R4 ;  /* 0x0000000237067819 */ /* 0x000fe40000010204 */
[----:B------:R-:W-:Y:S02]  /*6fc0*/  SHF.L.U64.HI R3, R2, 0x2, R3 ;  /* 0x0000000202037819 */ /* 0x000fe40000010203 */
[----:B----4-:R-:W-:-:S02]  /*6fd0*/  SHF.R.S32.HI R2, RZ, 0x1f, R7 ;  /* 0x0000001fff027819 */ /* 0x010fc40000011407 */
[----:B------:R-:W-:Y:S01]  /*6fe0*/  SHF.L.U64.HI R4, R8, 0x2, R5 ;  /* 0x0000000208047819 */ /* 0x000fe20000010205 */
[----:B------:R2:W-:Y:S04]  /*6ff0*/  STL [R1+0x270], R0 ;  /* 0x0002700001007387 */ /* 0x0005e80000100800 */
[----:B------:R3:W-:Y:S01]  /*7000*/  STL [R1+0x224], R6 ;  /* 0x0002240601007387 */ /* 0x0007e20000100800 */
[----:B------:R-:W-:-:S03]  /*7010*/  SHF.R.S32.HI R5, RZ, 0x1f, R53 ;  /* 0x0000001fff057819 */ /* 0x000fc60000011435 */
[----:B------:R-:W4:Y:S01]  /*7020*/  LDL.LU R52, [R1+0x58] ;  /* 0x0000580001347983 */ /* 0x000f220000300800 */
[----:B--2---:R-:W-:-:S03]  /*7030*/  SHF.L.U64.HI R0, R7, 0x2, R2 ;  /* 0x0000000207007819 */ /* 0x004fc60000010202 */
[----:B------:R2:W-:Y:S01]  /*7040*/  STL [R1+0x220], R4 ;  /* 0x0002200401007387 */ /* 0x0005e20000100800 */
[----:B---3--:R-:W-:-:S03]  /*7050*/  SHF.R.S32.HI R6, RZ, 0x1f, R54 ;  /* 0x0000001fff067819 */ /* 0x008fc60000011436 */
[----:B------:R-:W3:Y:S01]  /*7060*/  LDL.LU R8, [R1+0x5c] ;  /* 0x00005c0001087983 */ /* 0x000ee20000300800 */
[----:B------:R-:W-:Y:S02]  /*7070*/  SHF.L.U64.HI R5, R53, 0x2, R5 ;  /* 0x0000000235057819 */ /* 0x000fe40000010205 */
[----:B------:R-:W-:Y:S02]  /*7080*/  SHF.L.U64.HI R6, R54, 0x2, R6 ;  /* 0x0000000236067819 */ /* 0x000fe40000010206 */
[----:B--2---:R-:W-:Y:S01]  /*7090*/  SHF.R.S32.HI R4, RZ, 0x1f, R11 ;  /* 0x0000001fff047819 */ /* 0x004fe2000001140b */
[----:B------:R2:W-:Y:S01]  /*70a0*/  STL [R1+0x21c], R0 ;  /* 0x00021c0001007387 */ /* 0x0005e20000100800 */
[----:B------:R-:W-:Y:S02]  /*70b0*/  SHF.R.S32.HI R2, RZ, 0x1f, R10 ;  /* 0x0000001fff027819 */ /* 0x000fe4000001140a */
[----:B------:R-:W-:Y:S01]  /*70c0*/  LOP3.LUT R7, R106, 0x3f, RZ, 0xc0, !PT ;  /* 0x0000003f6a077812 */ /* 0x000fe200078ec0ff */
[----:B------:R1:W-:Y:S01]  /*70d0*/  STL [R1+0x218], R6 ;  /* 0x0002180601007387 */ /* 0x0003e20000100800 */
[----:B--2---:R-:W-:-:S03]  /*70e0*/  SHF.L.U64.HI R0, R11, 0x2, R4 ;  /* 0x000000020b007819 */ /* 0x004fc60000010204 */
[----:B------:R-:W-:Y:S01]  /*70f0*/  STL [R1+0x214], R5 ;  /* 0x0002140501007387 */ /* 0x000fe20000100800 */
[----:B------:R-:W-:-:S03]  /*7100*/  SHF.R.S32.HI R4, RZ, 0x1f, R9 ;  /* 0x0000001fff047819 */ /* 0x000fc60000011409 */
[----:B------:R2:W-:Y:S01]  /*7110*/  STL [R1+0x210], R0 ;  /* 0x0002100001007387 */ /* 0x0005e20000100800 */
[----:B------:R-:W-:Y:S01]  /*7120*/  IMAD R7, R7, c[0x0][0x18c], RZ ;  /* 0x0000630007077a24 */ /* 0x000fe200078e02ff */
[C---:B-1----:R-:W-:Y:S02]  /*7130*/  LOP3.LUT R6, R39.reuse, 0x3, RZ, 0xc0, !PT ;  /* 0x0000000327067812 */ /* 0x042fe400078ec0ff */
[----:B--2---:R-:W-:Y:S02]  /*7140*/  SHF.L.U64.HI R0, R10, 0x2, R2 ;  /* 0x000000020a007819 */ /* 0x004fe40000010202 */
[----:B------:R-:W-:-:S03]  /*7150*/  LOP3.LUT R5, R39, 0x1c, RZ, 0xc0, !PT ;  /* 0x0000001c27057812 */ /* 0x000fc600078ec0ff */
[----:B------:R1:W-:Y:S01]  /*7160*/  STL [R1+0x20c], R0 ;  /* 0x00020c0001007387 */ /* 0x0003e20000100800 */
[----:B------:R-:W-:Y:S02]  /*7170*/  SHF.R.S32.HI R2, RZ, 0x1f, R7 ;  /* 0x0000001fff027819 */ /* 0x000fe40000011407 */
[----:B-1----:R-:W-:Y:S02]  /*7180*/  SHF.L.U64.HI R0, R9, 0x2, R4 ;  /* 0x0000000209007819 */ /* 0x002fe40000010204 */
[----:B------:R-:W-:-:S03]  /*7190*/  SHF.L.U64.HI R2, R7, 0x2, R2 ;  /* 0x0000000207027819 */ /* 0x000fc60000010202 */
[----:B------:R1:W-:Y:S04]  /*71a0*/  STL [R1+0x208], R0 ;  /* 0x0002080001007387 */ /* 0x0003e80000100800 */
[----:B------:R-:W2:Y:S04]  /*71b0*/  LDL.LU R56, [R1+0x60] ;  /* 0x0000600001387983 */ /* 0x000ea80000300800 */
[----:B------:R-:W2:Y:S01]  /*71c0*/  LDL.LU R53, [R1+0x64] ;  /* 0x0000640001357983 */ /* 0x000ea20000300800 */
[----:B-1----:R-:W-:Y:S02]  /*71d0*/  IMAD R0, R6, 0x120, R5 ;  /* 0x0000012006007824 */ /* 0x002fe400078e0205 */
[----:B------:R-:W-:Y:S01]  /*71e0*/  IMAD.U32 R5, RZ, RZ, UR6 ;  /* 0x00000006ff057e24 */ /* 0x000fe2000f8e00ff */
[----:B------:R-:W2:Y:S01]  /*71f0*/  LDL.LU R10, [R1+0x68] ;  /* 0x00006800010a7983 */ /* 0x000ea20000300800 */
[----:B------:R-:W-:-:S03]  /*7200*/  IMAD.U32 R6, RZ, RZ, UR11 ;  /* 0x0000000bff067e24 */ /* 0x000fc6000f8e00ff */
[----:B------:R-:W2:Y:S02]  /*7210*/  LDL.LU R9, [R1+0x6c] ;  /* 0x00006c0001097983 */ /* 0x000ea40000300800 */
[----:B------:R-:W-:Y:S02]  /*7220*/  LEA.HI.X R123, R5, R3, R6, 0x3, P2 ;  /* 0x00000003057b7211 */ /* 0x000fe400010f1c06 */
[----:B------:R-:W-:Y:S04]  /*7230*/  STL [R1+0x388], R2 ;  /* 0x0003880201007387 */ /* 0x000fe80000100800 */
[----:B------:R-:W2:Y:S04]  /*7240*/  LDL.LU R64, [R1+0x70] ;  /* 0x0000700001407983 */ /* 0x000ea80000300800 */
[----:B------:R-:W2:Y:S04]  /*7250*/  LDL.LU R61, [R1+0x74] ;  /* 0x00007400013d7983 */ /* 0x000ea80000300800 */
[----:B------:R1:W-:Y:S04]  /*7260*/  STL [R1+0x1f8], R0 ;  /* 0x0001f80001007387 */ /* 0x0003e80000100800 */
[----:B------:R-:W2:Y:S04]  /*7270*/  LDL.LU R54, [R1+0x78] ;  /* 0x0000780001367983 */ /* 0x000ea80000300800 */
[----:B------:R-:W2:Y:S04]  /*7280*/  LDL.LU R11, [R1+0x7c] ;  /* 0x00007c00010b7983 */ /* 0x000ea80000300800 */
[----:B------:R-:W-:Y:S04]  /*7290*/  STL [R1+0x38c], R123 ;  /* 0x00038c7b01007387 */ /* 0x000fe80000100800 */
[----:B------:R-:W2:Y:S04]  /*72a0*/  LDL.LU R69, [R1+0x80] ;  /* 0x0000800001457983 */ /* 0x000ea80000300800 */
        /* <DEDUP_REMOVED lines=18> */
[----:B------:R-:W2:Y:S01]  /*73d0*/  LDL.LU R91, [R1+0xcc] ;  /* 0x0000cc00015b7983 */ /* 0x000ea20000300800 */
[----:B------:R-:W-:Y:S01]  /*73e0*/  USHF.R.S32.HI UR12, URZ, 0x1f, UR7 ;  /* 0x0000001f3f0c7899 */ /* 0x000fe20008011407 */
[C---:B------:R-:W-:Y:S01]  /*73f0*/  LOP3.LUT R17, R39.reuse, 0x7, RZ, 0xc0, !PT ;  /* 0x0000000727117812 */ /* 0x040fe200078ec0ff */
[----:B------:R-:W-:Y:S01]  /*7400*/  USHF.L.U32 UR4, UR7, 0x3, URZ ;  /* 0x0000000307047899 */ /* 0x000fe2000800063f */
[----:B------:R-:W2:Y:S01]  /*7410*/  LDL.LU R116, [R1+0xd0] ;  /* 0x0000d00001747983 */ /* 0x000ea20000300800 */
[----:B------:R-:W-:Y:S01]  /*7420*/  USHF.L.U64.HI UR10, UR7, 0x3, UR12 ;  /* 0x00000003070a7899 */ /* 0x000fe2000801020c */
[----:B------:R-:W-:-:S02]  /*7430*/  IMAD.SHL.U32 R7, R39, 0x2, RZ ;  /* 0x0000000227077824 */ /* 0x000fc400078e00ff */
[----:B------:R-:W2:Y:S01]  /*7440*/  LDL.LU R114, [R1+0xd4] ;  /* 0x0000d40001727983 */ /* 0x000ea20000300800 */
[----:B------:R-:W-:-:S03]  /*7450*/  IMAD.SHL.U32 R12, R17, 0x10, RZ ;  /* 0x00000010110c7824 */ /* 0x000fc600078e00ff */
[----:B------:R-:W2:Y:S02]  /*7460*/  LDL.LU R111, [R1+0xd8] ;  /* 0x0000d800016f7983 */ /* 0x000ea40000300800 */
[----:B------:R-:W-:Y:S02]  /*7470*/  LOP3.LUT R12, R12, 0x30, R7, 0x78, !PT ;  /* 0x000000300c0c7812 */ /* 0x000fe400078e7807 */
[----:B------:R-:W2:Y:S04]  /*7480*/  LDL.LU R107, [R1+0xdc] ;  /* 0x0000dc00016b7983 */ /* 0x000ea80000300800 */
[----:B------:R-:W2:Y:S04]  /*7490*/  LDL.LU R120, [R1+0xe0] ;  /* 0x0000e00001787983 */ /* 0x000ea80000300800 */
[----:B------:R-:W2:Y:S04]  /*74a0*/  LDL.LU R118, [R1+0xe4] ;  /* 0x0000e40001767983 */ /* 0x000ea80000300800 */
[----:B------:R-:W2:Y:S04]  /*74b0*/  LDL.LU R117, [R1+0xe8] ;  /* 0x0000e80001757983 */ /* 0x000ea80000300800 */
[----:B------:R-:W2:Y:S04]  /*74c0*/  LDL.LU R115, [R1+0xec] ;  /* 0x0000ec0001737983 */ /* 0x000ea80000300800 */
[----:B------:R-:W2:Y:S04]  /*74d0*/  LDL.LU R29, [R1+0xf0] ;  /* 0x0000f000011d7983 */ /* 0x000ea80000300800 */
[----:B------:R-:W2:Y:S01]  /*74e0*/  LDL.LU R38, [R1+0xf4] ;  /* 0x0000f40001267983 */ /* 0x000ea20000300800 */
[----:B----4-:R-:W-:-:S02]  /*74f0*/  SHF.R.S32.HI R124, RZ, 0x1f, R52 ;  /* 0x0000001fff7c7819 */ /* 0x010fc40000011434 */
[----:B------:R-:W-:Y:S02]  /*7500*/  LEA R125, P0, R52, UR4, 0x2 ;  /* 0x00000004347d7c11 */ /* 0x000fe4000f8010ff */
[----:B---3--:R-:W-:Y:S02]  /*7510*/  SHF.R.S32.HI R40, RZ, 0x1f, R8 ;  /* 0x0000001fff287819 */ /* 0x008fe40000011408 */
[----:B------:R-:W-:Y:S02]  /*7520*/  LEA R4, P1, R8, UR4, 0x2 ;  /* 0x0000000408047c11 */ /* 0x000fe4000f8210ff */
[----:B------:R-:W-:Y:S02]  /*7530*/  LEA.HI.X R124, R52, UR10, R124, 0x2, P0 ;  /* 0x0000000a347c7c11 */ /* 0x000fe400080f147c */
[----:B------:R-:W-:Y:S02]  /*7540*/  LEA.HI.X R40, R8, UR10, R40, 0x2, P1 ;  /* 0x0000000a08287c11 */ /* 0x000fe400088f1428 */
[----:B--2---:R-:W-:-:S02]  /*7550*/  SHF.R.S32.HI R41, RZ, 0x1f, R56 ;  /* 0x0000001fff297819 */ /* 0x004fc40000011438 */
[----:B------:R-:W-:Y:S02]  /*7560*/  LEA R3, P0, R56, UR4, 0x2 ;  /* 0x0000000438037c11 */ /* 0x000fe4000f8010ff */
[----:B------:R-:W-:Y:S02]  /*7570*/  SHF.R.S32.HI R44, RZ, 0x1f, R53 ;  /* 0x0000001fff2c7819 */ /* 0x000fe40000011435 */
[----:B------:R-:W-:Y:S02]  /*7580*/  LEA R5, P1, R53, UR4, 0x2 ;  /* 0x0000000435057c11 */ /* 0x000fe4000f8210ff */
[----:B------:R-:W-:Y:S02]  /*7590*/  SHF.R.S32.HI R45, RZ, 0x1f, R10 ;  /* 0x0000001fff2d7819 */ /* 0x000fe4000001140a */
[----:B------:R-:W-:Y:S02]  /*75a0*/  LEA R7, P2, R10, UR4, 0x2 ;  /* 0x000000040a077c11 */ /* 0x000fe4000f8410ff */
[----:B------:R-:W-:-:S02]  /*75b0*/  SHF.R.S32.HI R52, RZ, 0x1f, R9 ;  /* 0x0000001fff347819 */ /* 0x000fc40000011409 */
[----:B------:R-:W-:Y:S02]  /*75c0*/  LEA R8, P3, R9, UR4, 0x2 ;  /* 0x0000000409087c11 */ /* 0x000fe4000f8610ff */
[----:B------:R-:W-:Y:S02]  /*75d0*/  LEA.HI.X R41, R56, UR10, R41, 0x2, P0 ;  /* 0x0000000a38297c11 */ /* 0x000fe400080f1429 */
[----:B------:R-:W-:Y:S02]  /*75e0*/  LEA.HI.X R44, R53, UR10, R44, 0x2, P1 ;  /* 0x0000000a352c7c11 */ /* 0x000fe400088f142c */
[----:B------:R-:W-:Y:S02]  /*75f0*/  LEA.HI.X R45, R10, UR10, R45, 0x2, P2 ;  /* 0x0000000a0a2d7c11 */ /* 0x000fe400090f142d */
[----:B------:R-:W-:Y:S02]  /*7600*/  LEA.HI.X R52, R9, UR10, R52, 0x2, P3 ;  /* 0x0000000a09347c11 */ /* 0x000fe400098f1434 */
[----:B------:R-:W-:-:S02]  /*7610*/  SHF.R.S32.HI R53, RZ, 0x1f, R64 ;  /* 0x0000001fff357819 */ /* 0x000fc40000011440 */
[----:B------:R-:W-:Y:S02]  /*7620*/  SHF.R.S32.HI R56, RZ, 0x1f, R61 ;  /* 0x0000001fff387819 */ /* 0x000fe4000001143d */
[----:B------:R-:W-:Y:S02]  /*7630*/  LEA R6, P0, R64, UR4, 0x2 ;  /* 0x0000000440067c11 */ /* 0x000fe4000f8010ff */
        /* <DEDUP_REMOVED lines=15> */
[----:B------:R-:W-:-:S02]  /*7730*/  LEA.HI.X R61, R69, UR10, R61, 0x2, P0 ;  /* 0x0000000a453d7c11 */ /* 0x000fc400080f143d */
[----:B------:R-:W-:Y:S02]  /*7740*/  LEA.HI.X R64, R62, UR10, R64, 0x2, P1 ;  /* 0x0000000a3e407c11 */ /* 0x000fe400088f1440 */
[----:B------:R-:W-:Y:S02]  /*7750*/  LEA.HI.X R68, R55, UR10, R68, 0x2, P3 ;  /* 0x0000000a37447c11 */ /* 0x000fe400098f1444 */
[----:B------:R-:W-:Y:S02]  /*7760*/  SHF.R.S32.HI R69, RZ, 0x1f, R70 ;  /* 0x0000001fff457819 */ /* 0x000fe40000011446 */
[----:B------:R-:W-:Y:S02]  /*7770*/  LEA R47, P0, R70, UR4, 0x2 ;  /* 0x00000004462f7c11 */ /* 0x000fe4000f8010ff */
[----:B------:R-:W-:Y:S02]  /*7780*/  SHF.R.S32.HI R65, RZ, 0x1f, R58 ;  /* 0x0000001fff417819 */ /* 0x000fe4000001143a */
[----:B------:R-:W-:-:S02]  /*7790*/  SHF.R.S32.HI R84, RZ, 0x1f, R59 ;  /* 0x0000001fff547819 */ /* 0x000fc4000001143b */
[C---:B------:R-:W-:Y:S02]  /*77a0*/  LEA R62, P3, R59.reuse, UR4, 0x2 ;  /* 0x000000043b3e7c11 */ /* 0x040fe4000f8610ff */
[----:B------:R-:W-:Y:S02]  /*77b0*/  LEA R46, P2, R58, UR4, 0x2 ;  /* 0x000000043a2e7c11 */ /* 0x000fe4000f8410ff */
[----:B------:R-:W-:Y:S02]  /*77c0*/  LEA.HI.X R69, R70, UR10, R69, 0x2, P0 ;  /* 0x0000000a46457c11 */ /* 0x000fe400080f1445 */
[----:B------:R-:W-:Y:S02]  /*77d0*/  LEA.HI.X R84, R59, UR10, R84, 0x2, P3 ;  /* 0x0000000a3b547c11 */ /* 0x000fe400098f1454 */
[----:B------:R-:W-:Y:S02]  /*77e0*/  LEA.HI.X R65, R58, UR10, R65, 0x2, P2 ;  /* 0x0000000a3a417c11 */ /* 0x000fe400090f1441 */
[----:B------:R-:W-:-:S02]  /*77f0*/  SHF.R.S32.HI R80, RZ, 0x1f, R66 ;  /* 0x0000001fff507819 */ /* 0x000fc40000011442 */
[----:B------:R-:W-:Y:S02]  /*7800*/  SHF.R.S32.HI R81, RZ, 0x1f, R63 ;  /* 0x0000001fff517819 */ /* 0x000fe4000001143f */
[----:B------:R-:W-:Y:S02]  /*7810*/  SHF.R.S32.HI R96, RZ, 0x1f, R67 ;  /* 0x0000001fff607819 */ /* 0x000fe40000011443 */
[----:B------:R-:W-:Y:S02]  /*7820*/  LEA R70, P3, R67, UR4, 0x2 ;  /* 0x0000000443467c11 */ /* 0x000fe4000f8610ff */
[----:B------:R-:W-:Y:S02]  /*7830*/  LEA R55, P1, R66, UR4, 0x2 ;  /* 0x0000000442377c11 */ /* 0x000fe4000f8210ff */
[----:B------:R-:W-:Y:S02]  /*7840*/  LEA R58, P2, R63, UR4, 0x2 ;  /* 0x000000043f3a7c11 */ /* 0x000fe4000f8410ff */
[----:B------:R-:W-:-:S02]  /*7850*/  LEA.HI.X R96, R67, UR10, R96, 0x2, P3 ;  /* 0x0000000a43607c11 */ /* 0x000fc400098f1460 */
[----:B------:R-:W-:Y:S02]  /*7860*/  LEA.HI.X R80, R66, UR10, R80, 0x2, P1 ;  /* 0x0000000a42507c11 */ /* 0x000fe400088f1450 */
[----:B------:R-:W-:Y:S02]  /*7870*/  LEA.HI.X R81, R63, UR10, R81, 0x2, P2 ;  /* 0x0000000a3f517c11 */ /* 0x000fe400090f1451 */
[----:B------:R-:W-:Y:S02]  /*7880*/  SHF.R.S32.HI R85, RZ, 0x1f, R104 ;  /* 0x0000001fff557819 */ /* 0x000fe40000011468 */
[----:B------:R-:W-:Y:S02]  /*7890*/  SHF.R.S32.HI R108, RZ, 0x1f, R83 ;  /* 0x0000001fff6c7819 */ /* 0x000fe40000011453 */
[----:B------:R-:W-:Y:S02]  /*78a0*/  LEA R86, P3, R83, UR4, 0x2 ;  /* 0x0000000453567c11 */ /* 0x000fe4000f8610ff */
[----:B------:R-:W-:-:S02]  /*78b0*/  SHF.R.S32.HI R88, RZ, 0x1f, R82 ;  /* 0x0000001fff587819 */ /* 0x000fc40000011452 */
[----:B------:R-:W-:Y:S02]  /*78c0*/  SHF.R.S32.HI R89, RZ, 0x1f, R71 ;  /* 0x0000001fff597819 */ /* 0x000fe40000011447 */
[----:B------:R-:W-:Y:S02]  /*78d0*/  LEA R59, P0, R104, UR4, 0x2 ;  /* 0x00000004683b7c11 */ /* 0x000fe4000f8010ff */
[----:B------:R-:W-:Y:S02]  /*78e0*/  LEA R63, P1, R82, UR4, 0x2 ;  /* 0x00000004523f7c11 */ /* 0x000fe4000f8210ff */
[----:B------:R-:W-:Y:S02]  /*78f0*/  LEA R66, P2, R71, UR4, 0x2 ;  /* 0x0000000447427c11 */ /* 0x000fe4000f8410ff */
[----:B------:R-:W-:Y:S02]  /*7900*/  LEA.HI.X R108, R83, UR10, R108, 0x2, P3 ;  /* 0x0000000a536c7c11 */ /* 0x000fe400098f146c */
[----:B------:R-:W-:-:S02]  /*7910*/  SHF.R.S32.HI R13, RZ, 0x1f, R91 ;  /* 0x0000001fff0d7819 */ /* 0x000fc4000001145b */
[----:B------:R-:W-:Y:S02]  /*7920*/  LEA R98, P3, R91, UR4, 0x2 ;  /* 0x000000045b627c11 */ /* 0x000fe4000f8610ff */
[----:B------:R-:W-:Y:S02]  /*7930*/  LEA.HI.X R85, R104, UR10, R85, 0x2, P0 ;  /* 0x0000000a68557c11 */ /* 0x000fe400080f1455 */
[----:B------:R-:W-:Y:S02]  /*7940*/  LEA.HI.X R88, R82, UR10, R88, 0x2, P1 ;  /* 0x0000000a52587c11 */ /* 0x000fe400088f1458 */
[----:B------:R-:W-:Y:S02]  /*7950*/  LEA.HI.X R89, R71, UR10, R89, 0x2, P2 ;  /* 0x0000000a47597c11 */ /* 0x000fe400090f1459 */
[----:B------:R-:W-:Y:S02]  /*7960*/  SHF.R.S32.HI R97, RZ, 0x1f, R112 ;  /* 0x0000001fff617819 */ /* 0x000fe40000011470 */
[----:B------:R-:W-:-:S02]  /*7970*/  SHF.R.S32.HI R104, RZ, 0x1f, R109 ;  /* 0x0000001fff687819 */ /* 0x000fc4000001146d */
[C---:B------:R-:W-:Y:S02]  /*7980*/  LEA R67, P0, R112.reuse, UR4, 0x2 ;  /* 0x0000000470437c11 */ /* 0x040fe4000f8010ff */
[----:B------:R-:W-:Y:S02]  /*7990*/  LEA R71, P1, R109, UR4, 0x2 ;  /* 0x000000046d477c11 */ /* 0x000fe4000f8210ff */
[----:B-1----:R-:W-:Y:S02]  /*79a0*/  LEA.HI.X R0, R91, UR10, R13, 0x2, P3 ;  /* 0x0000000a5b007c11 */ /* 0x002fe400098f140d */
[----:B------:R-:W-:Y:S02]  /*79b0*/  LEA.HI.X R97, R112, UR10, R97, 0x2, P0 ;  /* 0x0000000a70617c11 */ /* 0x000fe400080f1461 */
[----:B------:R-:W-:Y:S02]  /*79c0*/  LEA.HI.X R104, R109, UR10, R104, 0x2, P1 ;  /* 0x0000000a6d687c11 */ /* 0x000fe400088f1468 */
[----:B------:R-:W-:-:S02]  /*79d0*/  SHF.R.S32.HI R109, RZ, 0x1f, R119 ;  /* 0x0000001fff6d7819 */ /* 0x000fc40000011477 */
[C---:B------:R-:W-:Y:S01]  /*79e0*/  LEA R83, P0, R119.reuse, UR4, 0x2 ;  /* 0x0000000477537c11 */ /* 0x040fe2000f8010ff */
[----:B------:R1:W-:Y:S03]  /*79f0*/  STL [R1+0x15c], R0 ;  /* 0x00015c0001007387 */ /* 0x0003e60000100800 */
[----:B------:R-:W-:Y:S01]  /*7a00*/  LEA.HI.X R109, R119, UR10, R109, 0x2, P0 ;  /* 0x0000000a776d7c11 */ /* 0x000fe200080f146d */
[----:B------:R-:W2:Y:S04]  /*7a10*/  LDL.LU R121, [R1+0xf8] ;  /* 0x0000f80001797983 */ /* 0x000ea80000300800 */
[----:B------:R-:W3:Y:S01]  /*7a20*/  LDL.LU R119, [R1+0xfc] ;  /* 0x0000fc0001777983 */ /* 0x000ee20000300800 */
[----:B------:R-:W-:-:S02]  /*7a30*/  SHF.R.S32.HI R105, RZ, 0x1f, R90 ;  /* 0x0000001fff697819 */ /* 0x000fc4000001145a */
[----:B------:R-:W-:Y:S02]  /*7a40*/  LEA R82, P2, R90, UR4, 0x2 ;  /* 0x000000045a527c11 */ /* 0x000fe4000f8410ff */
[----:B------:R-:W-:Y:S02]  /*7a50*/  SHF.R.S32.HI R112, RZ, 0x1f, R110 ;  /* 0x0000001fff707819 */ /* 0x000fe4000001146e */
[----:B------:R-:W-:Y:S02]  /*7a60*/  LEA R87, P1, R110, UR4, 0x2 ;  /* 0x000000046e577c11 */ /* 0x000fe4000f8210ff */
[----:B------:R-:W-:Y:S02]  /*7a70*/  LEA.HI.X R105, R90, UR10, R105, 0x2, P2 ;  /* 0x0000000a5a697c11 */ /* 0x000fe400090f1469 */
[----:B------:R-:W-:Y:S02]  /*7a80*/  SHF.R.S32.HI R113, RZ, 0x1f, R106 ;  /* 0x0000001fff717819 */ /* 0x000fe4000001146a */
[----:B------:R-:W-:-:S02]  /*7a90*/  LEA R90, P2, R106, UR4, 0x2 ;  /* 0x000000046a5a7c11 */ /* 0x000fc4000f8410ff */
[----:B------:R-:W-:Y:S02]  /*7aa0*/  SHF.R.S32.HI R13, RZ, 0x1f, R116 ;  /* 0x0000001fff0d7819 */ /* 0x000fe40000011474 */
[----:B------:R-:W-:Y:S02]  /*7ab0*/  LEA R91, P0, R116, UR4, 0x2 ;  /* 0x00000004745b7c11 */ /* 0x000fe4000f8010ff */
[----:B------:R-:W-:Y:S02]  /*7ac0*/  LEA.HI.X R112, R110, UR10, R112, 0x2, P1 ;  /* 0x0000000a6e707c11 */ /* 0x000fe400088f1470 */
[----:B------:R-:W-:Y:S02]  /*7ad0*/  SHF.R.S32.HI R14, RZ, 0x1f, R114 ;  /* 0x0000001fff0e7819 */ /* 0x000fe40000011472 */
[----:B------:R-:W-:Y:S02]  /*7ae0*/  LEA R99, P1, R114, UR4, 0x2 ;  /* 0x0000000472637c11 */ /* 0x000fe4000f8210ff */
[----:B------:R-:W-:-:S02]  /*7af0*/  LEA.HI.X R113, R106, UR10, R113, 0x2, P2 ;  /* 0x0000000a6a717c11 */ /* 0x000fc400090f1471 */
[----:B------:R-:W-:Y:S02]  /*7b00*/  SHF.R.S32.HI R15, RZ, 0x1f, R111 ;  /* 0x0000001fff0f7819 */ /* 0x000fe4000001146f */
[----:B------:R-:W-:Y:S02]  /*7b10*/  LEA R106, P2, R111, UR4, 0x2 ;  /* 0x000000046f6a7c11 */ /* 0x000fe4000f8410ff */
[----:B-1----:R-:W-:Y:S02]  /*7b20*/  LEA.HI.X R0, R116, UR10, R13, 0x2, P0 ;  /* 0x0000000a74007c11 */ /* 0x002fe400080f140d */
[----:B------:R-:W-:Y:S02]  /*7b30*/  SHF.R.S32.HI R16, RZ, 0x1f, R107 ;  /* 0x0000001fff107819 */ /* 0x000fe4000001146b */
[----:B------:R-:W-:Y:S02]  /*7b40*/  LEA R110, P3, R107, UR4, 0x2 ;  /* 0x000000046b6e7c11 */ /* 0x000fe4000f8610ff */
[----:B------:R-:W-:Y:S01]  /*7b50*/  LEA.HI.X R13, R114, UR10, R14, 0x2, P1 ;  /* 0x0000000a720d7c11 */ /* 0x000fe200088f140e */
[----:B------:R1:W-:Y:S01]  /*7b60*/  STL [R1+0x16c], R0 ;  /* 0x00016c0001007387 */ /* 0x0003e20000100800 */
[----:B------:R-:W-:-:S03]  /*7b70*/  LEA.HI.X R2, R111, UR10, R15, 0x2, P2 ;  /* 0x0000000a6f027c11 */ /* 0x000fc600090f140f */
[----:B------:R4:W-:Y:S04]  /*7b80*/  STL [R1+0x174], R13 ;  /* 0x0001740d01007387 */ /* 0x0009e80000100800 */
[----:B------:R-:W3:Y:S01]  /*7b90*/  LDL.LU R30, [R1+0x100] ;  /* 0x00010000011e7983 */ /* 0x000ee20000300800 */
[----:B-1----:R-:W-:-:S03]  /*7ba0*/  LEA.HI.X R0, R107, UR10, R16, 0x2, P3 ;  /* 0x0000000a6b007c11 */ /* 0x002fc600098f1410 */
[----:B------:R-:W-:Y:S04]  /*7bb0*/  STL [R1+0x17c], R2 ;  /* 0x00017c0201007387 */ /* 0x000fe80000100800 */
[----:B------:R-:W3:Y:S04]  /*7bc0*/  LDL.LU R31, [R1+0x104] ;  /* 0x00010400011f7983 */ /* 0x000ee80000300800 */
[----:B------:R1:W-:Y:S04]  /*7bd0*/  STL [R1+0x184], R0 ;  /* 0x0001840001007387 */ /* 0x0003e80000100800 */
[----:B------:R-:W3:Y:S04]  /*7be0*/  LDL.LU R32, [R1+0x108] ;  /* 0x0001080001207983 */ /* 0x000ee80000300800 */
[----:B------:R-:W3:Y:S01]  /*7bf0*/  LDL.LU R33, [R1+0x10c] ;  /* 0x00010c0001217983 */ /* 0x000ee20000300800 */
[----:B----4-:R-:W-:-:S02]  /*7c00*/  SHF.R.S32.HI R13, RZ, 0x1f, R120 ;  /* 0x0000001fff0d7819 */ /* 0x010fc40000011478 */
[----:B------:R-:W-:Y:S02]  /*7c10*/  LEA R107, P0, R120, UR4, 0x2 ;  /* 0x00000004786b7c11 */ /* 0x000fe4000f8010ff */
[----:B------:R-:W-:Y:S02]  /*7c20*/  SHF.R.S32.HI R14, RZ, 0x1f, R118 ;  /* 0x0000001fff0e7819 */ /* 0x000fe40000011476 */
[----:B------:R-:W-:Y:S02]  /*7c30*/  LEA R111, P1, R118, UR4, 0x2 ;  /* 0x00000004766f7c11 */ /* 0x000fe4000f8210ff */
[----:B------:R-:W-:Y:S02]  /*7c40*/  SHF.R.S32.HI R15, RZ, 0x1f, R117 ;  /* 0x0000001fff0f7819 */ /* 0x000fe40000011475 */
[----:B------:R-:W-:Y:S02]  /*7c50*/  LEA R114, P2, R117, UR4, 0x2 ;  /* 0x0000000475727c11 */ /* 0x000fe4000f8410ff */
[----:B-1----:R-:W-:-:S02]  /*7c60*/  LEA.HI.X R0, R120, UR10, R13, 0x2, P0 ;  /* 0x0000000a78007c11 */ /* 0x002fc400080f140d */
        /* <DEDUP_REMOVED lines=14> */
[C---:B------:R-:W-:Y:S02]  /*7d50*/  LEA R115, P0, R29.reuse, UR4, 0x2 ;  /* 0x000000041d737c11 */ /* 0x040fe4000f8010ff */
[----:B------:R-:W-:Y:S02]  /*7d60*/  SHF.R.S32.HI R14, RZ, 0x1f, R38 ;  /* 0x0000001fff0e7819 */ /* 0x000fe40000011426 */
[C---:B------:R-:W-:Y:S02]  /*7d70*/  LEA R117, P1, R38.reuse, UR4, 0x2 ;  /* 0x0000000426757c11 */ /* 0x040fe4000f8210ff */
[----:B-1----:R-:W-:Y:S02]  /*7d80*/  LEA.HI.X R0, R29, UR10, R13, 0x2, P0 ;  /* 0x0000000a1d007c11 */ /* 0x002fe400080f140d */
[----:B------:R-:W-:-:S03]  /*7d90*/  LEA.HI.X R13, R38, UR10, R14, 0x2, P1 ;  /* 0x0000000a260d7c11 */ /* 0x000fc600088f140e */
[----:B------:R1:W-:Y:S04]  /*7da0*/  STL [R1+0x1ac], R0 ;  /* 0x0001ac0001007387 */ /* 0x0003e80000100800 */
[----:B------:R4:W-:Y:S04]  /*7db0*/  STL [R1+0x1b4], R13 ;  /* 0x0001b40d01007387 */ /* 0x0009e80000100800 */
[----:B------:R-:W3:Y:S01]  /*7dc0*/  LDL.LU R38, [R1+0x120] ;  /* 0x0001200001267983 */ /* 0x000ee20000300800 */
[----:B--2---:R-:W-:Y:S02]  /*7dd0*/  SHF.R.S32.HI R15, RZ, 0x1f, R121 ;  /* 0x0000001fff0f7819 */ /* 0x004fe40000011479 */
[----:B------:R-:W-:-:S02]  /*7de0*/  LEA R118, P2, R121, UR4, 0x2 ;  /* 0x0000000479767c11 */ /* 0x000fc4000f8410ff */
[----:B---3--:R-:W-:Y:S02]  /*7df0*/  SHF.R.S32.HI R16, RZ, 0x1f, R119 ;  /* 0x0000001fff107819 */ /* 0x008fe40000011477 */
[----:B------:R-:W-:Y:S02]  /*7e00*/  LEA R120, P3, R119, UR4, 0x2 ;  /* 0x0000000477787c11 */ /* 0x000fe4000f8610ff */
[----:B------:R-:W-:Y:S02]  /*7e10*/  LEA.HI.X R2, R121, UR10, R15, 0x2, P2 ;  /* 0x0000000a79027c11 */ /* 0x000fe400090f140f */
[----:B-1----:R-:W-:-:S03]  /*7e20*/  LEA.HI.X R0, R119, UR10, R16, 0x2, P3 ;  /* 0x0000000a77007c11 */ /* 0x002fc600098f1410 */
[----:B------:R-:W-:Y:S04]  /*7e30*/  STL [R1+0x1bc], R2 ;  /* 0x0001bc0201007387 */ /* 0x000fe80000100800 */
[----:B------:R-:W2:Y:S04]  /*7e40*/  LDL.LU R26, [R1+0x124] ;  /* 0x00012400011a7983 */ /* 0x000ea80000300800 */
[----:B------:R1:W-:Y:S04]  /*7e50*/  STL [R1+0x1c4], R0 ;  /* 0x0001c40001007387 */ /* 0x0003e80000100800 */
[----:B------:R-:W3:Y:S04]  /*7e60*/  LDL.LU R27, [R1+0x128] ;  /* 0x00012800011b7983 */ /* 0x000ee80000300800 */
[----:B------:R-:W3:Y:S01]  /*7e70*/  LDL.LU R28, [R1+0x12c] ;  /* 0x00012c00011c7983 */ /* 0x000ee20000300800 */
[----:B----4-:R-:W-:-:S02]  /*7e80*/  SHF.R.S32.HI R13, RZ, 0x1f, R30 ;  /* 0x0000001fff0d7819 */ /* 0x010fc4000001141e */
[C---:B------:R-:W-:Y:S02]  /*7e90*/  LEA R119, P0, R30.reuse, UR4, 0x2 ;  /* 0x000000041e777c11 */ /* 0x040fe4000f8010ff */
[----:B------:R-:W-:Y:S02]  /*7ea0*/  SHF.R.S32.HI R14, RZ, 0x1f, R31 ;  /* 0x0000001fff0e7819 */ /* 0x000fe4000001141f */
[----:B------:R-:W-:Y:S02]  /*7eb0*/  LEA R121, P1, R31, UR4, 0x2 ;  /* 0x000000041f797c11 */ /* 0x000fe4000f8210ff */
[----:B-1----:R-:W-:Y:S02]  /*7ec0*/  LEA.HI.X R0, R30, UR10, R13, 0x2, P0 ;  /* 0x0000000a1e007c11 */ /* 0x002fe400080f140d */
[----:B------:R-:W-:Y:S02]  /*7ed0*/  LEA R18, P2, R32, UR4, 0x2 ;  /* 0x0000000420127c11 */ /* 0x000fe4000f8410ff */
[----:B------:R-:W-:-:S02]  /*7ee0*/  SHF.R.S32.HI R15, RZ, 0x1f, R32 ;  /* 0x0000001fff0f7819 */ /* 0x000fc40000011420 */
[----:B------:R-:W-:Y:S01]  /*7ef0*/  LEA R2, P3, R33, UR4, 0x2 ;  /* 0x0000000421027c11 */ /* 0x000fe2000f8610ff */
[----:B------:R-:W-:Y:S01]  /*7f00*/  STL [R1+0x158], R18 ;  /* 0x0001581201007387 */ /* 0x000fe20000100800 */
[----:B------:R-:W-:Y:S02]  /*7f10*/  LEA.HI.X R13, R31, UR10, R14, 0x2, P1 ;  /* 0x0000000a1f0d7c11 */ /* 0x000fe400088f140e */
[----:B------:R-:W-:Y:S01]  /*7f20*/  SHF.R.S32.HI R16, RZ, 0x1f, R33 ;  /* 0x0000001fff107819 */ /* 0x000fe20000011421 */
[----:B------:R1:W-:Y:S04]  /*7f30*/  STL [R1+0x164], R2 ;  /* 0x0001640201007387 */ /* 0x0003e80000100800 */
[----:B------:R4:W-:Y:S01]  /*7f40*/  STL [R1+0x1cc], R0 ;  /* 0x0001cc0001007387 */ /* 0x0009e20000100800 */
[----:B-1----:R-:W-:-:S03]  /*7f50*/  LEA.HI.X R2, R32, UR10, R15, 0x2, P2 ;  /* 0x0000000a20027c11 */ /* 0x002fc600090f140f */
[----:B------:R1:W-:Y:S01]  /*7f60*/  STL [R1+0x1d4], R13 ;  /* 0x0001d40d01007387 */ /* 0x0003e20000100800 */
[----:B----4-:R-:W-:-:S03]  /*7f70*/  LEA.HI.X R0, R33, UR10, R16, 0x2, P3 ;  /* 0x0000000a21007c11 */ /* 0x010fc600098f1410 */
[----:B------:R-:W4:Y:S04]  /*7f80*/  LDL.LU R29, [R1+0x130] ;  /* 0x00013000011d7983 */ /* 0x000f280000300800 */
[----:B------:R-:W-:Y:S04]  /*7f90*/  STL [R1+0x1dc], R2 ;  /* 0x0001dc0201007387 */ /* 0x000fe80000100800 */
[----:B------:R-:W4:Y:S04]  /*7fa0*/  LDL.LU R30, [R1+0x134] ;  /* 0x00013400011e7983 */ /* 0x000f280000300800 */
[----:B------:R1:W-:Y:S04]  /*7fb0*/  STL [R1+0x1e4], R0 ;  /* 0x0001e40001007387 */ /* 0x0003e80000100800 */
[----:B------:R-:W4:Y:S01]  /*7fc0*/  LDL.LU R31, [R1+0x138] ;  /* 0x00013800011f7983 */ /* 0x000f220000300800 */
[----:B-1----:R-:W-:-:S03]  /*7fd0*/  SHF.R.S32.HI R13, RZ, 0x1f, R34 ;  /* 0x0000001fff0d7819 */ /* 0x002fc60000011422 */
[----:B------:R-:W4:Y:S01]  /*7fe0*/  LDL.LU R32, [R1+0x13c] ;  /* 0x00013c0001207983 */ /* 0x000f220000300800 */
[----:B------:R-:W-:Y:S02]  /*7ff0*/  LEA R0, P0, R34, UR4, 0x2 ;  /* 0x0000000422007c11 */ /* 0x000fe4000f8010ff */
[----:B------:R-:W-:Y:S02]  /*8000*/  LEA R18, P1, R35, UR4, 0x2 ;  /* 0x0000000423127c11 */ /* 0x000fe4000f8210ff */
[----:B------:R-:W-:Y:S01]  /*8010*/  LEA R2, P2, R36, UR4, 0x2 ;  /* 0x0000000424027c11 */ /* 0x000fe2000f8410ff */
[----:B------:R1:W-:Y:S01]  /*8020*/  STL [R1+0x160], R0 ;  /* 0x0001600001007387 */ /* 0x0003e20000100800 */
[----:B------:R-:W-:Y:S02]  /*8030*/  SHF.R.S32.HI R14, RZ, 0x1f, R35 ;  /* 0x0000001fff0e7819 */ /* 0x000fe40000011423 */
[----:B------:R-:W-:Y:S01]  /*8040*/  LEA.HI.X R13, R34, UR10, R13, 0x2, P0 ;  /* 0x0000000a220d7c11 */ /* 0x000fe200080f140d */
[----:B------:R-:W-:Y:S01]  /*8050*/  STL [R1+0x168], R18 ;  /* 0x0001681201007387 */ /* 0x000fe20000100800 */
[----:B------:R-:W-:-:S02]  /*8060*/  SHF.R.S32.HI R15, RZ, 0x1f, R36 ;  /* 0x0000001fff0f7819 */ /* 0x000fc40000011424 */
[----:B-1----:R-:W-:Y:S01]  /*8070*/  LEA R0, P3, R37, UR4, 0x2 ;  /* 0x0000000425007c11 */ /* 0x002fe2000f8610ff */
[----:B------:R1:W-:Y:S04]  /*8080*/  STL [R1+0x170], R2 ;  /* 0x0001700201007387 */ /* 0x0003e80000100800 */
[----:B------:R1:W-:Y:S04]  /*8090*/  STL [R1+0x180], R0 ;  /* 0x0001800001007387 */ /* 0x0003e80000100800 */
[----:B------:R-:W-:Y:S01]  /*80a0*/  STL [R1+0x1ec], R13 ;  /* 0x0001ec0d01007387 */ /* 0x000fe20000100800 */
[----:B-1----:R-:W-:-:S03]  /*80b0*/  LEA.HI.X R2, R35, UR10, R14, 0x2, P1 ;  /* 0x0000000a23027c11 */ /* 0x002fc600088f140e */
[----:B------:R-:W4:Y:S01]  /*80c0*/  LDL.LU R33, [R1+0x140] ;  /* 0x0001400001217983 */ /* 0x000f220000300800 */
[----:B------:R-:W-:-:S03]  /*80d0*/  LEA.HI.X R0, R36, UR10, R15, 0x2, P2 ;  /* 0x0000000a24007c11 */ /* 0x000fc600090f140f */
[----:B------:R1:W-:Y:S01]  /*80e0*/  STL [R1+0x1f4], R2 ;  /* 0x0001f40201007387 */ /* 0x0003e20000100800 */
[----:B------:R-:W-:-:S03]  /*80f0*/  SHF.R.S32.HI R16, RZ, 0x1f, R37 ;  /* 0x0000001fff107819 */ /* 0x000fc60000011425 */
[----:B------:R-:W4:Y:S04]  /*8100*/  LDL.LU R34, [R1+0x144] ;  /* 0x0001440001227983 */ /* 0x000f280000300800 */
[----:B------:R1:W-:Y:S04]  /*8110*/  STL [R1+0x244], R0 ;  /* 0x0002440001007387 */ /* 0x0003e80000100800 */
[----:B------:R-:W4:Y:S01]  /*8120*/  LDL.LU R35, [R1+0x148] ;  /* 0x0001480001237983 */ /* 0x000f220000300800 */
[----:B-1----:R-:W-:-:S03]  /*8130*/  LEA R2, P0, R38, UR4, 0x2 ;  /* 0x0000000426027c11 */ /* 0x002fc6000f8010ff */
[----:B------:R-:W4:Y:S01]  /*8140*/  LDL.LU R36, [R1+0x14c] ;  /* 0x00014c0001247983 */ /* 0x000f220000300800 */
[----:B------:R-:W-:Y:S02]  /*8150*/  LEA.HI.X R0, R37, UR10, R16, 0x2, P3 ;  /* 0x0000000a25007c11 */ /* 0x000fe400098f1410 */
[----:B------:R-:W-:-:S03]  /*8160*/  SHF.R.S32.HI R13, RZ, 0x1f, R38 ;  /* 0x0000001fff0d7819 */ /* 0x000fc60000011426 */
[----:B------:R3:W-:Y:S04]  /*8170*/  STL [R1+0x248], R0 ;  /* 0x0002480001007387 */ /* 0x0007e80000100800 */
[----:B------:R1:W-:Y:S01]  /*8180*/  STL [R1+0x178], R2 ;  /* 0x0001780201007387 */ /* 0x0003e20000100800 */
[----:B--2---:R-:W-:-:S05]  /*8190*/  LEA R18, P1, R26, UR4, 0x2 ;  /* 0x000000041a127c11 */ /* 0x004fca000f8210ff */
[----:B------:R-:W-:Y:S01]  /*81a0*/  STL [R1+0x188], R18 ;  /* 0x0001881201007387 */ /* 0x000fe20000100800 */
[----:B---3--:R-:W-:-:S03]  /*81b0*/  LEA R0, P2, R27, UR4, 0x2 ;  /* 0x000000041b007c11 */ /* 0x008fc6000f8410ff */
[----:B------:R-:W2:Y:S01]  /*81c0*/  LDL.LU R37, [R1+0x150] ;  /* 0x0001500001257983 */ /* 0x000ea20000300800 */
[----:B-1----:R-:W-:-:S03]  /*81d0*/  LEA R2, P3, R28, UR4, 0x2 ;  /* 0x000000041c027c11 */ /* 0x002fc6000f8610ff */
[----:B------:R1:W-:Y:S04]  /*81e0*/  STL [R1+0x190], R0 ;  /* 0x0001900001007387 */ /* 0x0003e80000100800 */
[----:B------:R3:W-:Y:S01]  /*81f0*/  STL [R1+0x1a0], R2 ;  /* 0x0001a00201007387 */ /* 0x0007e20000100800 */
[----:B-1----:R-:W-:-:S03]  /*8200*/  LEA.HI.X R0, R38, UR10, R13, 0x2, P0 ;  /* 0x0000000a26007c11 */ /* 0x002fc600080f140d */
[----:B------:R-:W2:Y:S01]  /*8210*/  LDL.LU R38, [R1+0x154] ;  /* 0x0001540001267983 */ /* 0x000ea20000300800 */
[----:B------:R-:W-:Y:S02]  /*8220*/  SHF.R.S32.HI R14, RZ, 0x1f, R26 ;  /* 0x0000001fff0e7819 */ /* 0x000fe4000001141a */
[----:B------:R-:W-:Y:S02]  /*8230*/  SHF.R.S32.HI R15, RZ, 0x1f, R27 ;  /* 0x0000001fff0f7819 */ /* 0x000fe4000001141b */
[----:B------:R-:W-:Y:S01]  /*8240*/  SHF.R.S32.HI R16, RZ, 0x1f, R28 ;  /* 0x0000001fff107819 */ /* 0x000fe2000001141c */
[----:B------:R1:W-:Y:S01]  /*8250*/  STL [R1+0x24c], R0 ;  /* 0x00024c0001007387 */ /* 0x0003e20000100800 */
[----:B------:R-:W-:Y:S02]  /*8260*/  LEA.HI.X R13, R26, UR10, R14, 0x2, P1 ;  /* 0x0000000a1a0d7c11 */ /* 0x000fe400088f140e */
[----:B---3--:R-:W-:-:S03]  /*8270*/  LEA.HI.X R2, R27, UR10, R15, 0x2, P2 ;  /* 0x0000000a1b027c11 */ /* 0x008fc600090f140f */
[----:B------:R-:W-:Y:S01]  /*8280*/  STL [R1+0x250], R13 ;  /* 0x0002500d01007387 */ /* 0x000fe20000100800 */
[----:B-1----:R-:W-:-:S03]  /*8290*/  LEA.HI.X R0, R28, UR10, R16, 0x2, P3 ;  /* 0x0000000a1c007c11 */ /* 0x002fc600098f1410 */
[----:B------:R4:W-:Y:S04]  /*82a0*/  STL [R1+0x254], R2 ;  /* 0x0002540201007387 */ /* 0x0009e80000100800 */
[----:B------:R1:W-:Y:S01]  /*82b0*/  STL [R1+0x258], R0 ;  /* 0x0002580001007387 */ /* 0x0003e20000100800 */
[----:B----4-:R-:W-:Y:S02]  /*82c0*/  LEA R2, P0, R29, UR4, 0x2 ;  /* 0x000000041d027c11 */ /* 0x010fe4000f8010ff */
[----:B------:R-:W-:Y:S02]  /*82d0*/  SHF.R.S32.HI R13, RZ, 0x1f, R29 ;  /* 0x0000001fff0d7819 */ /* 0x000fe4000001141d */
[----:B-1----:R-:W-:Y:S01]  /*82e0*/  LEA R0, P1, R30, UR4, 0x2 ;  /* 0x000000041e007c11 */ /* 0x002fe2000f8210ff */
[----:B------:R1:W-:Y:S01]  /*82f0*/  STL [R1+0x198], R2 ;  /* 0x0001980201007387 */ /* 0x0003e20000100800 */
[----:B------:R-:W-:-:S03]  /*8300*/  SHF.R.S32.HI R14, RZ, 0x1f, R30 ;  /* 0x0000001fff0e7819 */ /* 0x000fc6000001141e */
[----:B------:R3:W-:Y:S01]  /*8310*/  STL [R1+0x1a8], R0 ;  /* 0x0001a80001007387 */ /* 0x0007e20000100800 */
[----:B------:R-:W-:Y:S02]  /*8320*/  LEA R18, P2, R31, UR4, 0x2 ;  /* 0x000000041f127c11 */ /* 0x000fe4000f8410ff */
[----:B------:R-:W-:Y:S02]  /*8330*/  SHF.R.S32.HI R15, RZ, 0x1f, R31 ;  /* 0x0000001fff0f7819 */ /* 0x000fe4000001141f */
[----:B-1----:R-:W-:Y:S02]  /*8340*/  LEA R2, P3, R32, UR4, 0x2 ;  /* 0x0000000420027c11 */ /* 0x002fe4000f8610ff */
[----:B---3--:R-:W-:Y:S01]  /*8350*/  LEA.HI.X R0, R29, UR10, R13, 0x2, P0 ;  /* 0x0000000a1d007c11 */ /* 0x008fe200080f140d */
[----:B------:R-:W-:Y:S01]  /*8360*/  STL [R1+0x1b0], R18 ;  /* 0x0001b01201007387 */ /* 0x000fe20000100800 */
[----:B------:R-:W-:Y:S02]  /*8370*/  SHF.R.S32.HI R16, RZ, 0x1f, R32 ;  /* 0x0000001fff107819 */ /* 0x000fe40000011420 */
[----:B------:R-:W-:Y:S01]  /*8380*/  LEA.HI.X R13, R30, UR10, R14, 0x2, P1 ;  /* 0x0000000a1e0d7c11 */ /* 0x000fe200088f140e */
[----:B------:R1:W-:Y:S04]  /*8390*/  STL [R1+0x1c0], R2 ;  /* 0x0001c00201007387 */ /* 0x0003e80000100800 */
[----:B------:R3:W-:Y:S01]  /*83a0*/  STL [R1+0x25c], R0 ;  /* 0x00025c0001007387 */ /* 0x0007e20000100800 */
[----:B-1----:R-:W-:-:S03]  /*83b0*/  LEA.HI.X R2, R31, UR10, R15, 0x2, P2 ;  /* 0x0000000a1f027c11 */ /* 0x002fc600090f140f */
[----:B------:R-:W-:Y:S01]  /*83c0*/  STL [R1+0x260], R13 ;  /* 0x0002600d01007387 */ /* 0x000fe20000100800 */
[----:B---3--:R-:W-:-:S03]  /*83d0*/  LEA.HI.X R0, R32, UR10, R16, 0x2, P3 ;  /* 0x0000000a20007c11 */ /* 0x008fc600098f1410 */
[----:B------:R-:W-:Y:S04]  /*83e0*/  STL [R1+0x264], R2 ;  /* 0x0002640201007387 */ /* 0x000fe80000100800 */
[----:B------:R1:W-:Y:S01]  /*83f0*/  STL [R1+0x268], R0 ;  /* 0x0002680001007387 */ /* 0x0003e20000100800 */
[----:B------:R-:W-:Y:S02]  /*8400*/  SHF.R.S32.HI R14, RZ, 0x1f, R33 ;  /* 0x0000001fff0e7819 */ /* 0x000fe40000011421 */
[----:B-1----:R-:W-:Y:S02]  /*8410*/  LEA R0, P0, R33, UR4, 0x2 ;  /* 0x0000000421007c11 */ /* 0x002fe4000f8010ff */
[----:B------:R-:W-:Y:S02]  /*8420*/  LEA R18, P1, R34, UR4, 0x2 ;  /* 0x0000000422127c11 */ /* 0x000fe4000f8210ff */
[----:B------:R-:W-:Y:S01]  /*8430*/  SHF.R.S32.HI R15, RZ, 0x1f, R34 ;  /* 0x0000001fff0f7819 */ /* 0x000fe20000011422 */
[----:B------:R1:W-:Y:S01]  /*8440*/  STL [R1+0x1b8], R0 ;  /* 0x0001b80001007387 */ /* 0x0003e20000100800 */
[----:B------:R-:W-:-:S02]  /*8450*/  LEA R2, P2, R35, UR4, 0x2 ;  /* 0x0000000423027c11 */ /* 0x000fc4000f8410ff */
[----:B------:R-:W-:Y:S01]  /*8460*/  SHF.R.S32.HI R16, RZ, 0x1f, R35 ;  /* 0x0000001fff107819 */ /* 0x000fe20000011423 */
[----:B------:R-:W-:Y:S01]  /*8470*/  STL [R1+0x1c8], R18 ;  /* 0x0001c81201007387 */ /* 0x000fe20000100800 */
[----:B------:R-:W-:Y:S02]  /*8480*/  SHF.R.S32.HI R13, RZ, 0x1f, R36 ;  /* 0x0000001fff0d7819 */ /* 0x000fe40000011424 */
[----:B-1----:R-:W-:Y:S01]  /*8490*/  LEA R0, P3, R36, UR4, 0x2 ;  /* 0x0000000424007c11 */ /* 0x002fe2000f8610ff */
[----:B------:R1:W-:Y:S01]  /*84a0*/  STL [R1+0x1d0], R2 ;  /* 0x0001d00201007387 */ /* 0x0003e20000100800 */
[----:B------:R-:W-:Y:S02]  /*84b0*/  LEA.HI.X R123, R33, UR10, R14, 0x2, P0 ;  /* 0x0000000a217b7c11 */ /* 0x000fe400080f140e */
[----:B------:R-:W-:Y:S01]  /*84c0*/  LEA.HI.X R14, R34, UR10, R15, 0x2, P1 ;  /* 0x0000000a220e7c11 */ /* 0x000fe200088f140f */
[----:B------:R3:W-:Y:S01]  /*84d0*/  STL [R1+0x1e0], R0 ;  /* 0x0001e00001007387 */ /* 0x0007e20000100800 */
[----:B-1----:R-:W-:-:S03]  /*84e0*/  LEA.HI.X R2, R35, UR10, R16, 0x2, P2 ;  /* 0x0000000a23027c11 */ /* 0x002fc600090f1410 */
[----:B------:R-:W-:Y:S01]  /*84f0*/  STL [R1+0x26c], R14 ;  /* 0x00026c0e01007387 */ /* 0x000fe20000100800 */
[----:B---3--:R-:W-:-:S03]  /*8500*/  LEA.HI.X R0, R36, UR10, R13, 0x2, P3 ;  /* 0x0000000a24007c11 */ /* 0x008fc600098f140d */
[----:B------:R-:W-:Y:S01]  /*8510*/  STL [R1+0x1f0], R2 ;  /* 0x0001f00201007387 */ /* 0x000fe20000100800 */
[----:B------:R-:W-:-:S03]  /*8520*/  IMAD.SHL.U32 R122, R39, 0x40, RZ ;  /* 0x00000040277a7824 */ /* 0x000fc600078e00ff */
[----:B------:R2:W-:Y:S01]  /*8530*/  STL [R1+0x200], R0 ;  /* 0x0002000001007387 */ /* 0x0005e20000100800 */
[----:B------:R-:W-:Y:S02]  /*8540*/  IADD3 R4, P6, R4, c[0x0][0x168], RZ ;  /* 0x00005a0004047a10 */ /* 0x000fe40007fde0ff */
[----:B------:R-:W-:Y:S02]  /*8550*/  LOP3.LUT R122, R122, 0x7800, RZ, 0xc0, !PT ;  /* 0x000078007a7a7812 */ /* 0x000fe400078ec0ff */
[----:B------:R-:W-:-:S04]  /*8560*/  IADD3 R125, P2, R125, c[0x0][0x168], RZ ;  /* 0x00005a007d7d7a10 */ /* 0x000fc80007f5e0ff */
[----:B------:R-:W-:Y:S02]  /*8570*/  IADD3.X R124, R124, c[0x0][0x16c], RZ, P2, !PT ;  /* 0x00005b007c7c7a10 */ /* 0x000fe400017fe4ff */
[----:B--2---:R-:W-:Y:S02]  /*8580*/  LEA R0, P0, R37, UR4, 0x2 ;  /* 0x0000000425007c11 */ /* 0x004fe4000f8010ff */
[----:B------:R-:W-:-:S03]  /*8590*/  SHF.R.S32.HI R14, RZ, 0x1f, R37 ;  /* 0x0000001fff0e7819 */ /* 0x000fc60000011425 */
[----:B------:R1:W-:Y:S01]  /*85a0*/  STL [R1+0x1d8], R0 ;  /* 0x0001d80001007387 */ /* 0x0003e20000100800 */
[----:B------:R-:W-:Y:S02]  /*85b0*/  LEA R2, P1, R38, UR4, 0x2 ;  /* 0x0000000426027c11 */ /* 0x000fe4000f8210ff */
[----:B------:R-:W-:Y:S02]  /*85c0*/  SHF.R.S32.HI R13, RZ, 0x1f, R38 ;  /* 0x0000001fff0d7819 */ /* 0x000fe40000011426 */
[----:B-1----:R-:W-:Y:S01]  /*85d0*/  LEA.HI.X R0, R37, UR10, R14, 0x2, P0 ;  /* 0x0000000a25007c11 */ /* 0x002fe200080f140e */
[----:B------:R1:W-:Y:S01]  /*85e0*/  STL [R1+0x1e8], R2 ;  /* 0x0001e80201007387 */ /* 0x0003e20000100800 */
[----:B------:R-:W-:-:S03]  /*85f0*/  IADD3 R5, P0, R5, c[0x0][0x168], RZ ;  /* 0x00005a0005057a10 */ /* 0x000fc60007f1e0ff */
[----:B------:R-:W-:Y:S01]  /*8600*/  STL [R1+0x204], R0 ;  /* 0x0002040001007387 */ /* 0x000fe20000100800 */
[----:B-1----:R-:W-:Y:S02]  /*8610*/  LEA.HI.X R2, R38, UR10, R13, 0x2, P1 ;  /* 0x0000000a26027c11 */ /* 0x002fe400088f140d */
[----:B------:R-:W-:Y:S01]  /*8620*/  IADD3 R3, P1, R3, c[0x0][0x168], RZ ;  /* 0x00005a0003037a10 */ /* 0x000fe20007f3e0ff */
[----:B------:R-:W-:Y:S04]  /*8630*/  STL [R1+0x274], R122 ;  /* 0x0002747a01007387 */ /* 0x000fe80000100800 */
[----:B------:R1:W-:Y:S04]  /*8640*/  STL [R1+0x4], R4 ;  /* 0x0000040401007387 */ /* 0x0003e80000100800 */
[----:B------:R2:W-:Y:S01]  /*8650*/  STL [R1+0xc], R3 ;  /* 0x00000c0301007387 */ /* 0x0005e20000100800 */
[----:B-1----:R-:W-:-:S03]  /*8660*/  IADD3 R4, P4, R7, c[0x0][0x168], RZ ;  /* 0x00005a0007047a10 */ /* 0x002fc60007f9e0ff */
[----:B------:R1:W-:Y:S01]  /*8670*/  STL [R1+0x14], R5 ;  /* 0x0000140501007387 */ /* 0x0003e20000100800 */
[----:B--2---:R-:W-:-:S03]  /*8680*/  IADD3 R3, P5, R8, c[0x0][0x168], RZ ;  /* 0x00005a0008037a10 */ /* 0x004fc60007fbe0ff */
[----:B------:R2:W-:Y:S04]  /*8690*/  STL [R1+0x1c], R4 ;  /* 0x00001c0401007387 */ /* 0x0005e80000100800 */
[----:B------:R3:W-:Y:S01]  /*86a0*/  STL [R1+0x24], R3 ;  /* 0x0000240301007387 */ /* 0x0007e20000100800 */
[----:B-1----:R-:W-:Y:S02]  /*86b0*/  IADD3 R5, P3, R6, c[0x0][0x168], RZ ;  /* 0x00005a0006057a10 */ /* 0x002fe40007f7e0ff */
[----:B--2---:R-:W-:-:S03]  /*86c0*/  IADD3.X R4, R40, c[0x0][0x16c], RZ, P6, !PT ;  /* 0x00005b0028047a10 */ /* 0x004fc600037fe4ff */
[----:B------:R1:W-:Y:S01]  /*86d0*/  STL [R1+0x2c], R5 ;  /* 0x00002c0501007387 */ /* 0x0003e20000100800 */
[----:B---3--:R-:W-:-:S03]  /*86e0*/  IADD3 R3, P2, R9, c[0x0][0x168], RZ ;  /* 0x00005a0009037a10 */ /* 0x008fc60007f5e0ff */
[----:B------:R2:W-:Y:S04]  /*86f0*/  STL [R1], R4 ;  /* 0x0000000401007387 */ /* 0x0005e80000100800 */
[----:B------:R3:W-:Y:S01]  /*8700*/  STL [R1+0x34], R3 ;  /* 0x0000340301007387 */ /* 0x0007e20000100800 */
[----:B-1----:R-:W-:Y:S02]  /*8710*/  IADD3.X R5, R41, c[0x0][0x16c], RZ, P1, !PT ;  /* 0x00005b0029057a10 */ /* 0x002fe40000ffe4ff */
[----:B--2---:R-:W-:-:S03]  /*8720*/  IADD3 R4, P1, R10, c[0x0][0x168], RZ ;  /* 0x00005a000a047a10 */ /* 0x004fc60007f3e0ff */
[----:B------:R1:W-:Y:S01]  /*8730*/  STL [R1+0x8], R5 ;  /* 0x0000080501007387 */ /* 0x0003e20000100800 */
[----:B---3--:R-:W-:-:S03]  /*8740*/  IADD3.X R3, R44, c[0x0][0x16c], RZ, P0, !PT ;  /* 0x00005b002c037a10 */ /* 0x008fc600007fe4ff */
[----:B------:R2:W-:Y:S04]  /*8750*/  STL [R1+0x3c], R4 ;  /* 0x00003c0401007387 */ /* 0x0005e80000100800 */
[----:B------:R3:W-:Y:S01]  /*8760*/  STL [R1+0x10], R3 ;  /* 0x0000100301007387 */ /* 0x0007e20000100800 */
[----:B-1----:R-:W-:Y:S02]  /*8770*/  IADD3 R5, P0, R42, c[0x0][0x168], RZ ;  /* 0x00005a002a057a10 */ /* 0x002fe40007f1e0ff */
[----:B--2---:R-:W-:-:S03]  /*8780*/  IADD3.X R4, R45, c[0x0][0x16c], RZ, P4, !PT ;  /* 0x00005b002d047a10 */ /* 0x004fc600027fe4ff */
[----:B------:R1:W-:Y:S01]  /*8790*/  STL [R1+0x44], R5 ;  /* 0x0000440501007387 */ /* 0x0003e20000100800 */
[----:B---3--:R-:W-:-:S03]  /*87a0*/  IADD3 R3, P4, R11, c[0x0][0x168], RZ ;  /* 0x00005a000b037a10 */ /* 0x008fc60007f9e0ff */
[----:B------:R2:W-:Y:S04]  /*87b0*/  STL [R1+0x18], R4 ;  /* 0x0000180401007387 */ /* 0x0005e80000100800 */
        /* <DEDUP_REMOVED lines=50> */
[----:B--2---:R-:W-:Y:S01]  /*8ae0*/  IADD3 R4, P5, R71, c[0x0][0x168], RZ ;  /* 0x00005a0047047a10 */ /* 0x004fe20007fbe0ff */
[----:B---3--:R-:W2:Y:S04]  /*8af0*/  LDL.LU R3, [R1+0x15c] ;  /* 0x00015c0001037983 */ /* 0x008ea80000300800 */
[----:B------:R1:W-:Y:S04]  /*8b00*/  STL [R1+0x80], R5 ;  /* 0x0000800501007387 */ /* 0x0003e80000100800 */
[----:B------:R3:W-:Y:S01]  /*8b10*/  STL [R1+0xb4], R4 ;  /* 0x0000b40401007387 */ /* 0x0007e20000100800 */
[----:B------:R-:W-:-:S02]  /*8b20*/  IADD3.X R6, R88, c[0x0][0x16c], RZ, P2, !PT ;  /* 0x00005b0058067a10 */ /* 0x000fc400017fe4ff */
[----:B-1----:R-:W-:Y:S02]  /*8b30*/  IADD3.X R5, R85, c[0x0][0x16c], RZ, P3, !PT ;  /* 0x00005b0055057a10 */ /* 0x002fe40001ffe4ff */
[----:B---3--:R-:W-:-:S03]  /*8b40*/  IADD3 R4, P3, R82, c[0x0][0x168], RZ ;  /* 0x00005a0052047a10 */ /* 0x008fc60007f7e0ff */
[----:B------:R1:W-:Y:S04]  /*8b50*/  STL [R1+0x88], R5 ;  /* 0x0000880501007387 */ /* 0x0003e80000100800 */
[----:B------:R3:W-:Y:S01]  /*8b60*/  STL [R1+0xbc], R4 ;  /* 0x0000bc0401007387 */ /* 0x0007e20000100800 */
[----:B-1----:R-:W-:-:S03]  /*8b70*/  IADD3 R5, P2, R86, c[0x0][0x168], RZ ;  /* 0x00005a0056057a10 */ /* 0x002fc60007f5e0ff */
[----:B------:R1:W-:Y:S01]  /*8b80*/  STL [R1+0x90], R6 ;  /* 0x0000900601007387 */ /* 0x0003e20000100800 */
[----:B---3--:R-:W-:-:S03]  /*8b90*/  IADD3.X R4, R89, c[0x0][0x16c], RZ, P1, !PT ;  /* 0x00005b0059047a10 */ /* 0x008fc60000ffe4ff */
[----:B------:R3:W-:Y:S04]  /*8ba0*/  STL [R1+0xc4], R5 ;  /* 0x0000c40501007387 */ /* 0x0007e80000100800 */
[----:B------:R4:W-:Y:S01]  /*8bb0*/  STL [R1+0x98], R4 ;  /* 0x0000980401007387 */ /* 0x0009e20000100800 */
[----:B-1----:R-:W-:Y:S02]  /*8bc0*/  IADD3 R6, P1, R83, c[0x0][0x168], RZ ;  /* 0x00005a0053067a10 */ /* 0x002fe40007f3e0ff */
[----:B---3--:R-:W-:-:S03]  /*8bd0*/  IADD3.X R5, R96, c[0x0][0x16c], RZ, P0, !PT ;  /* 0x00005b0060057a10 */ /* 0x008fc600007fe4ff */
[----:B------:R-:W-:Y:S01]  /*8be0*/  STL [R1+0xcc], R6 ;  /* 0x0000cc0601007387 */ /* 0x000fe20000100800 */
[----:B----4-:R-:W-:-:S03]  /*8bf0*/  IADD3 R4, P0, R87, c[0x0][0x168], RZ ;  /* 0x00005a0057047a10 */ /* 0x010fc60007f1e0ff */
[----:B------:R-:W-:Y:S04]  /*8c00*/  STL [R1+0xa0], R5 ;  /* 0x0000a00501007387 */ /* 0x000fe80000100800 */
[----:B------:R1:W-:Y:S04]  /*8c10*/  STL [R1+0xd4], R4 ;  /* 0x0000d40401007387 */ /* 0x0003e80000100800 */
[----:B-1----:R-:W3:Y:S01]  /*8c20*/  LDL.LU R4, [R1+0x16c] ;  /* 0x00016c0001047983 */ /* 0x002ee20000300800 */
[----:B------:R-:W-:Y:S02]  /*8c30*/  IADD3.X R6, R97, c[0x0][0x16c], RZ, P4, !PT ;  /* 0x00005b0061067a10 */ /* 0x000fe400027fe4ff */
[----:B------:R-:W-:-:S02]  /*8c40*/  IADD3 R5, P4, R90, c[0x0][0x168], RZ ;  /* 0x00005a005a057a10 */ /* 0x000fc40007f9e0ff */
[----:B------:R-:W-:Y:S01]  /*8c50*/  IADD3.X R7, R104, c[0x0][0x16c], RZ, P5, !PT ;  /* 0x00005b0068077a10 */ /* 0x000fe20002ffe4ff */
[----:B------:R1:W-:Y:S04]  /*8c60*/  STL [R1+0xa8], R6 ;  /* 0x0000a80601007387 */ /* 0x0003e80000100800 */
[----:B------:R4:W-:Y:S01]  /*8c70*/  STL [R1+0xdc], R5 ;  /* 0x0000dc0501007387 */ /* 0x0009e20000100800 */
[----:B-1----:R-:W-:-:S03]  /*8c80*/  IADD3 R6, P5, R98, c[0x0][0x168], RZ ;  /* 0x00005a0062067a10 */ /* 0x002fc60007fbe0ff */
[----:B------:R1:W-:Y:S01]  /*8c90*/  STL [R1+0xb0], R7 ;  /* 0x0000b00701007387 */ /* 0x0003e20000100800 */
[----:B----4-:R-:W-:-:S03]  /*8ca0*/  IADD3.X R5, R105, c[0x0][0x16c], RZ, P3, !PT ;  /* 0x00005b0069057a10 */ /* 0x010fc60001ffe4ff */
[----:B------:R4:W-:Y:S01]  /*8cb0*/  STL [R1+0xe4], R6 ;  /* 0x0000e40601007387 */ /* 0x0009e20000100800 */
[----:B-1----:R-:W-:-:S03]  /*8cc0*/  IADD3 R7, P3, R91, c[0x0][0x168], RZ ;  /* 0x00005a005b077a10 */ /* 0x002fc60007f7e0ff */
[----:B------:R1:W-:Y:S01]  /*8cd0*/  STL [R1+0xb8], R5 ;  /* 0x0000b80501007387 */ /* 0x0003e20000100800 */
[----:B----4-:R-:W-:-:S03]  /*8ce0*/  IADD3.X R6, R108, c[0x0][0x16c], RZ, P2, !PT ;  /* 0x00005b006c067a10 */ /* 0x010fc600017fe4ff */
[----:B------:R-:W-:Y:S04]  /*8cf0*/  STL [R1+0xec], R7 ;  /* 0x0000ec0701007387 */ /* 0x000fe80000100800 */
[----:B------:R-:W4:Y:S01]  /*8d00*/  LDL.LU R57, [R1+0x174] ;  /* 0x0001740001397983 */ /* 0x000f220000300800 */
[----:B-1----:R-:W-:-:S03]  /*8d10*/  IADD3 R5, P2, R99, c[0x0][0x168], RZ ;  /* 0x00005a0063057a10 */ /* 0x002fc60007f5e0ff */
[----:B------:R1:W-:Y:S04]  /*8d20*/  STL [R1+0xc0], R6 ;  /* 0x0000c00601007387 */ /* 0x0003e80000100800 */
[----:B------:R1:W-:Y:S04]  /*8d30*/  STL [R1+0xf4], R5 ;  /* 0x0000f40501007387 */ /* 0x0003e80000100800 */
[----:B------:R-:W4:Y:S01]  /*8d40*/  LDL.LU R54, [R1+0x17c] ;  /* 0x00017c0001367983 */ /* 0x000f220000300800 */
[----:B-1----:R-:W-:Y:S02]  /*8d50*/  IADD3.X R6, R109, c[0x0][0x16c], RZ, P1, !PT ;  /* 0x00005b006d067a10 */ /* 0x002fe40000ffe4ff */
[----:B------:R-:W-:-:S03]  /*8d60*/  IADD3 R5, P1, R106, c[0x0][0x168], RZ ;  /* 0x00005a006a057a10 */ /* 0x000fc60007f3e0ff */
[----:B------:R1:W-:Y:S04]  /*8d70*/  STL [R1+0xc8], R6 ;  /* 0x0000c80601007387 */ /* 0x0003e80000100800 */
[----:B------:R-:W4:Y:S04]  /*8d80*/  LDL.LU R56, [R1+0x184] ;  /* 0x0001840001387983 */ /* 0x000f280000300800 */
[----:B------:R1:W-:Y:S02]  /*8d90*/  STL [R1+0xfc], R5 ;  /* 0x0000fc0501007387 */ /* 0x0003e40000100800 */
[----:B-1----:R-:W-:-:S02]  /*8da0*/  IADD3.X R6, R112, c[0x0][0x16c], RZ, P0, !PT ;  /* 0x00005b0070067a10 */ /* 0x002fc400007fe4ff */
[----:B------:R-:W4:Y:S04]  /*8db0*/  LDL.LU R46, [R1+0x18c] ;  /* 0x00018c00012e7983 */ /* 0x000f280000300800 */
[----:B------:R1:W-:Y:S01]  /*8dc0*/  STL [R1+0xd0], R6 ;  /* 0x0000d00601007387 */ /* 0x0003e20000100800 */
[----:B------:R-:W-:-:S03]  /*8dd0*/  IADD3 R5, P0, R110, c[0x0][0x168], RZ ;  /* 0x00005a006e057a10 */ /* 0x000fc60007f1e0ff */
[----:B------:R-:W4:Y:S04]  /*8de0*/  LDL.LU R53, [R1+0x194] ;  /* 0x0001940001357983 */ /* 0x000f280000300800 */
[----:B------:R1:W-:Y:S02]  /*8df0*/  STL [R1+0x104], R5 ;  /* 0x0001040501007387 */ /* 0x0003e40000100800 */
[----:B-1----:R-:W-:Y:S02]  /*8e00*/  IADD3.X R6, R113, c[0x0][0x16c], RZ, P4, !PT ;  /* 0x00005b0071067a10 */ /* 0x002fe400027fe4ff */
[----:B------:R-:W4:Y:S04]  /*8e10*/  LDL.LU R43, [R1+0x19c] ;  /* 0x00019c00012b7983 */ /* 0x000f280000300800 */
[----:B------:R-:W-:Y:S01]  /*8e20*/  STL [R1+0xd8], R6 ;  /* 0x0000d80601007387 */ /* 0x000fe20000100800 */
[----:B------:R-:W-:-:S03]  /*8e30*/  IADD3 R5, P4, R107, c[0x0][0x168], RZ ;  /* 0x00005a006b057a10 */ /* 0x000fc60007f9e0ff */
[----:B------:R-:W4:Y:S04]  /*8e40*/  LDL.LU R52, [R1+0x1a4] ;  /* 0x0001a40001347983 */ /* 0x000f280000300800 */
[----:B------:R-:W-:Y:S04]  /*8e50*/  STL [R1+0x10c], R5 ;  /* 0x00010c0501007387 */ /* 0x000fe80000100800 */
[----:B------:R-:W4:Y:S04]  /*8e60*/  LDL.LU R11, [R1+0x1ac] ;  /* 0x0001ac00010b7983 */ /* 0x000f280000300800 */
[----:B------:R-:W4:Y:S01]  /*8e70*/  LDL.LU R45, [R1+0x158] ;  /* 0x00015800012d7983 */ /* 0x000f220000300800 */
[----:B--2---:R-:W-:-:S05]  /*8e80*/  IADD3.X R3, R3, c[0x0][0x16c], RZ, P5, !PT ;  /* 0x00005b0003037a10 */ /* 0x004fca0002ffe4ff */
[----:B------:R1:W-:Y:S04]  /*8e90*/  STL [R1+0xe0], R3 ;  /* 0x0000e00301007387 */ /* 0x0003e80000100800 */
[----:B------:R-:W2:Y:S04]  /*8ea0*/  LDL.LU R42, [R1+0x1b4] ;  /* 0x0001b400012a7983 */ /* 0x000ea80000300800 */
[----:B------:R-:W2:Y:S04]  /*8eb0*/  LDL.LU R44, [R1+0x164] ;  /* 0x00016400012c7983 */ /* 0x000ea80000300800 */
[----:B------:R-:W2:Y:S01]  /*8ec0*/  LDL.LU R10, [R1+0x1bc] ;  /* 0x0001bc00010a7983 */ /* 0x000ea20000300800 */
[----:B-1----:R-:W-:-:S03]  /*8ed0*/  IADD3 R3, P5, R111, c[0x0][0x168], RZ ;  /* 0x00005a006f037a10 */ /* 0x002fc60007fbe0ff */
[----:B------:R-:W2:Y:S04]  /*8ee0*/  LDL.LU R7, [R1+0x160] ;  /* 0x0001600001077983 */ /* 0x000ea80000300800 */
[----:B------:R-:W2:Y:S04]  /*8ef0*/  LDL.LU R41, [R1+0x1c4] ;  /* 0x0001c40001297983 */ /* 0x000ea80000300800 */
[----:B------:R-:W2:Y:S04]  /*8f00*/  LDL.LU R9, [R1+0x168] ;  /* 0x0001680001097983 */ /* 0x000ea80000300800 */
[----:B------:R1:W-:Y:S04]  /*8f10*/  STL [R1+0x114], R3 ;  /* 0x0001140301007387 */ /* 0x0003e80000100800 */
[----:B------:R-:W2:Y:S04]  /*8f20*/  LDL.LU R5, [R1+0x1cc] ;  /* 0x0001cc0001057983 */ /* 0x000ea80000300800 */
[----:B-1----:R-:W2:Y:S01]  /*8f30*/  LDL.LU R3, [R1+0x170] ;  /* 0x0001700001037983 */ /* 0x002ea20000300800 */
[----:B---3--:R-:W-:-:S02]  /*8f40*/  IADD3.X R6, R4, c[0x0][0x16c], RZ, P3, !PT ;  /* 0x00005b0004067a10 */ /* 0x008fc40001ffe4ff */
[----:B------:R-:W-:-:S03]  /*8f50*/  IADD3 R4, P3, R114, c[0x0][0x168], RZ ;  /* 0x00005a0072047a10 */ /* 0x000fc60007f7e0ff */
[----:B------:R1:W-:Y:S04]  /*8f60*/  STL [R1+0xe8], R6 ;  /* 0x0000e80601007387 */ /* 0x0003e80000100800 */
[----:B------:R-:W3:Y:S04]  /*8f70*/  LDL.LU R40, [R1+0x1d4] ;  /* 0x0001d40001287983 */ /* 0x000ee80000300800 */
[----:B-1----:R-:W3:Y:S04]  /*8f80*/  LDL.LU R6, [R1+0x180] ;  /* 0x0001800001067983 */ /* 0x002ee80000300800 */
[----:B------:R1:W-:Y:S04]  /*8f90*/  STL [R1+0x11c], R4 ;  /* 0x00011c0401007387 */ /* 0x0003e80000100800 */
[----:B------:R-:W3:Y:S04]  /*8fa0*/  LDL.LU R8, [R1+0x1dc] ;  /* 0x0001dc0001087983 */ /* 0x000ee80000300800 */
[----:B-1----:R-:W3:Y:S01]  /*8fb0*/  LDL.LU R4, [R1+0x178] ;  /* 0x0001780001047983 */ /* 0x002ee20000300800 */
[----:B----4-:R-:W-:-:S02]  /*8fc0*/  IADD3.X R47, R57, c[0x0][0x16c], RZ, P2, !PT ;  /* 0x00005b00392f7a10 */ /* 0x010fc400017fe4ff */
[----:B------:R-:W-:-:S03]  /*8fd0*/  IADD3 R57, P2, R116, c[0x0][0x168], RZ ;  /* 0x00005a0074397a10 */ /* 0x000fc60007f5e0ff */
[----:B------:R1:W-:Y:S01]  /*8fe0*/  STL [R1+0xf0], R47 ;  /* 0x0000f02f01007387 */ /* 0x0003e20000100800 */
[----:B------:R-:W-:Y:S02]  /*8ff0*/  IADD3.X R55, R54, c[0x0][0x16c], RZ, P1, !PT ;  /* 0x00005b0036377a10 */ /* 0x000fe40000ffe4ff */
[----:B-1----:R-:W-:Y:S01]  /*9000*/  IADD3 R47, P1, R115, c[0x0][0x168], RZ ;  /* 0x00005a00732f7a10 */ /* 0x002fe20007f3e0ff */
[----:B------:R-:W-:Y:S04]  /*9010*/  STL [R1+0x124], R57 ;  /* 0x0001243901007387 */ /* 0x000fe80000100800 */
[----:B------:R1:W-:Y:S01]  /*9020*/  STL [R1+0xf8], R55 ;  /* 0x0000f83701007387 */ /* 0x0003e20000100800 */
[----:B------:R-:W-:-:S03]  /*9030*/  IADD3.X R54, R56, c[0x0][0x16c], RZ, P0, !PT ;  /* 0x00005b0038367a10 */ /* 0x000fc600007fe4ff */
[----:B------:R4:W-:Y:S04]  /*9040*/  STL [R1+0x12c], R47 ;  /* 0x00012c2f01007387 */ /* 0x0009e80000100800 */
[----:B------:R4:W-:Y:S01]  /*9050*/  STL [R1+0x100], R54 ;  /* 0x0001003601007387 */ /* 0x0009e20000100800 */
[----:B-1----:R-:W-:Y:S02]  /*9060*/  IADD3 R55, P0, R117, c[0x0][0x168], RZ ;  /* 0x00005a0075377a10 */ /* 0x002fe40007f1e0ff */
[----:B----4-:R-:W-:-:S03]  /*9070*/  IADD3.X R47, R46, c[0x0][0x16c], RZ, P4, !PT ;  /* 0x00005b002e2f7a10 */ /* 0x010fc600027fe4ff */
[----:B------:R-:W-:Y:S01]  /*9080*/  STL [R1+0x134], R55 ;  /* 0x0001343701007387 */ /* 0x000fe20000100800 */
[----:B------:R-:W-:Y:S02]  /*9090*/  IADD3 R54, P4, R118, c[0x0][0x168], RZ ;  /* 0x00005a0076367a10 */ /* 0x000fe40007f9e0ff */
[----:B------:R-:W-:Y:S01]  /*90a0*/  IADD3.X R46, R53, c[0x0][0x16c], RZ, P5, !PT ;  /* 0x00005b00352e7a10 */ /* 0x000fe20002ffe4ff */
[----:B------:R1:W-:Y:S04]  /*90b0*/  STL [R1+0x108], R47 ;  /* 0x0001082f01007387 */ /* 0x0003e80000100800 */
[----:B------:R-:W-:Y:S01]  /*90c0*/  STL [R1+0x13c], R54 ;  /* 0x00013c3601007387 */ /* 0x000fe20000100800 */
[----:B------:R-:W-:-:S03]  /*90d0*/  IADD3.X R43, R43, c[0x0][0x16c], RZ, P3, !PT ;  /* 0x00005b002b2b7a10 */ /* 0x000fc60001ffe4ff */
[----:B------:R4:W-:Y:S01]  /*90e0*/  STL [R1+0x110], R46 ;  /* 0x0001102e01007387 */ /* 0x0009e20000100800 */
[----:B-1----:R-:W-:-:S05]  /*90f0*/  IADD3 R47, P5, R120, c[0x0][0x168], RZ ;  /* 0x00005a00782f7a10 */ /* 0x002fca0007fbe0ff */
[----:B------:R1:W-:Y:S01]  /*9100*/  STL [R1+0x144], R47 ;  /* 0x0001442f01007387 */ /* 0x0003e20000100800 */
[----:B----4-:R-:W-:-:S03]  /*9110*/  IADD3 R46, P3, R119, c[0x0][0x168], RZ ;  /* 0x00005a00772e7a10 */ /* 0x010fc60007f7e0ff */
[----:B------:R4:W-:Y:S04]  /*9120*/  STL [R1+0x118], R43 ;  /* 0x0001182b01007387 */ /* 0x0009e80000100800 */
[----:B------:R4:W-:Y:S01]  /*9130*/  STL [R1+0x14c], R46 ;  /* 0x00014c2e01007387 */ /* 0x0009e20000100800 */
[----:B-1----:R-:W-:Y:S02]  /*9140*/  IADD3.X R47, R52, c[0x0][0x16c], RZ, P2, !PT ;  /* 0x00005b00342f7a10 */ /* 0x002fe400017fe4ff */
[----:B----4-:R-:W-:-:S03]  /*9150*/  IADD3 R43, P2, R121, c[0x0][0x168], RZ ;  /* 0x00005a00792b7a10 */ /* 0x010fc60007f5e0ff */
[----:B------:R-:W-:Y:S01]  /*9160*/  STL [R1+0x120], R47 ;  /* 0x0001202f01007387 */ /* 0x000fe20000100800 */
[----:B------:R-:W-:Y:S02]  /*9170*/  IADD3.X R46, R11, c[0x0][0x16c], RZ, P1, !PT ;  /* 0x00005b000b2e7a10 */ /* 0x000fe40000ffe4ff */
[----:B------:R-:W-:Y:S01]  /*9180*/  IADD3 R11, P1, R45, c[0x0][0x168], RZ ;  /* 0x00005a002d0b7a10 */ /* 0x000fe20007f3e0ff */
[----:B------:R2:W-:Y:S04]  /*9190*/  STL [R1+0x154], R43 ;  /* 0x0001542b01007387 */ /* 0x0005e80000100800 */
[----:B------:R-:W-:Y:S04]  /*91a0*/  STL [R1+0x128], R46 ;  /* 0x0001282e01007387 */ /* 0x000fe80000100800 */
[----:B------:R1:W-:Y:S01]  /*91b0*/  STL [R1+0x15c], R11 ;  /* 0x00015c0b01007387 */ /* 0x0003e20000100800 */
[----:B--2---:R-:W-:-:S02]  /*91c0*/  IADD3.X R43, R42, c[0x0][0x16c], RZ, P0, !PT ;  /* 0x00005b002a2b7a10 */ /* 0x004fc400007fe4ff */
[----:B------:R-:W-:-:S03]  /*91d0*/  IADD3 R42, P0, R44, c[0x0][0x168], RZ ;  /* 0x00005a002c2a7a10 */ /* 0x000fc60007f1e0ff */
[----:B------:R-:W-:Y:S01]  /*91e0*/  STL [R1+0x130], R43 ;  /* 0x0001302b01007387 */ /* 0x000fe20000100800 */
[----:B-1----:R-:W-:-:S03]  /*91f0*/  IADD3.X R11, R10, c[0x0][0x16c], RZ, P4, !PT ;  /* 0x00005b000a0b7a10 */ /* 0x002fc600027fe4ff */
[----:B------:R-:W-:Y:S01]  /*9200*/  STL [R1+0x164], R42 ;  /* 0x0001642a01007387 */ /* 0x000fe20000100800 */
[----:B------:R-:W-:-:S03]  /*9210*/  IADD3 R10, P4, R7, c[0x0][0x168], RZ ;  /* 0x00005a00070a7a10 */ /* 0x000fc60007f9e0ff */
[----:B------:R-:W2:Y:S04]  /*9220*/  LDL.LU R7, [R1+0x1e4] ;  /* 0x0001e40001077983 */ /* 0x000ea80000300800 */
[----:B------:R1:W-:Y:S04]  /*9230*/  STL [R1+0x138], R11 ;  /* 0x0001380b01007387 */ /* 0x0003e80000100800 */
[----:B------:R4:W-:Y:S01]  /*9240*/  STL [R1+0x16c], R10 ;  /* 0x00016c0a01007387 */ /* 0x0009e20000100800 */
[----:B-1----:R-:W-:Y:S02]  /*9250*/  IADD3.X R11, R41, c[0x0][0x16c], RZ, P5, !PT ;  /* 0x00005b00290b7a10 */ /* 0x002fe40002ffe4ff */
[----:B------:R-:W-:-:S02]  /*9260*/  IADD3 R9, P5, R9, c[0x0][0x168], RZ ;  /* 0x00005a0009097a10 */ /* 0x000fc40007fbe0ff */
[----:B----4-:R-:W-:Y:S01]  /*9270*/  IADD3.X R10, R5, c[0x0][0x16c], RZ, P3, !PT ;  /* 0x00005b00050a7a10 */ /* 0x010fe20001ffe4ff */
[----:B------:R-:W-:Y:S04]  /*9280*/  STL [R1+0x140], R11 ;  /* 0x0001400b01007387 */ /* 0x000fe80000100800 */
[----:B------:R-:W4:Y:S04]  /*9290*/  LDL.LU R5, [R1+0x188] ;  /* 0x0001880001057983 */ /* 0x000f280000300800 */
[----:B------:R1:W-:Y:S04]  /*92a0*/  STL [R1+0x174], R9 ;  /* 0x0001740901007387 */ /* 0x0003e80000100800 */
[----:B------:R3:W-:Y:S01]  /*92b0*/  STL [R1+0x148], R10 ;  /* 0x0001480a01007387 */ /* 0x0007e20000100800 */
[----:B-1----:R-:W-:-:S03]  /*92c0*/  IADD3 R9, P3, R3, c[0x0][0x168], RZ ;  /* 0x00005a0003097a10 */ /* 0x002fc60007f7e0ff */
[----:B------:R-:W4:Y:S04]  /*92d0*/  LDL.LU R3, [R1+0x1ec] ;  /* 0x0001ec0001037983 */ /* 0x000f280000300800 */
[----:B------:R1:W-:Y:S01]  /*92e0*/  STL [R1+0x17c], R9 ;  /* 0x00017c0901007387 */ /* 0x0003e20000100800 */
[----:B---3--:R-:W-:Y:S02]  /*92f0*/  IADD3.X R10, R40, c[0x0][0x16c], RZ, P2, !PT ;  /* 0x00005b00280a7a10 */ /* 0x008fe400017fe4ff */
[----:B-1----:R-:W-:-:S03]  /*9300*/  IADD3 R9, P2, R6, c[0x0][0x168], RZ ;  /* 0x00005a0006097a10 */ /* 0x002fc60007f5e0ff */
[----:B------:R1:W-:Y:S04]  /*9310*/  STL [R1+0x150], R10 ;  /* 0x0001500a01007387 */ /* 0x0003e80000100800 */
[----:B------:R-:W-:Y:S01]  /*9320*/  STL [R1+0x184], R9 ;  /* 0x0001840901007387 */ /* 0x000fe20000100800 */
[----:B------:R-:W-:-:S03]  /*9330*/  IADD3.X R6, R8, c[0x0][0x16c], RZ, P1, !PT ;  /* 0x00005b0008067a10 */ /* 0x000fc60000ffe4ff */
[----:B------:R-:W3:Y:S01]  /*9340*/  LDL.LU R62, [R1+0x190] ;  /* 0x00019000013e7983 */ /* 0x000ee20000300800 */
[----:B------:R-:W-:-:S03]  /*9350*/  IADD3 R4, P1, R4, c[0x0][0x168], RZ ;  /* 0x00005a0004047a10 */ /* 0x000fc60007f3e0ff */
[----:B------:R-:W-:Y:S04]  /*9360*/  STL [R1+0x158], R6 ;  /* 0x0001580601007387 */ /* 0x000fe80000100800 */
[----:B------:R-:W3:Y:S04]  /*9370*/  LDL.LU R64, [R1+0x1f4] ;  /* 0x0001f40001407983 */ /* 0x000ee80000300800 */
[----:B------:R1:W-:Y:S04]  /*9380*/  STL [R1+0x18c], R4 ;  /* 0x00018c0401007387 */ /* 0x0003e80000100800 */
[----:B------:R-:W3:Y:S04]  /*9390*/  LDL.LU R58, [R1+0x1a0] ;  /* 0x0001a000013a7983 */ /* 0x000ee80000300800 */
[----:B------:R-:W3:Y:S04]  /*93a0*/  LDL R61, [R1+0x244] ;  /* 0x00024400013d7983 */ /* 0x000ee80000100800 */
[----:B------:R-:W3:Y:S04]  /*93b0*/  LDL.LU R55, [R1+0x198] ;  /* 0x0001980001377983 */ /* 0x000ee80000300800 */
        /* <DEDUP_REMOVED lines=13> */
[----:B-1----:R-:W3:Y:S04]  /*9490*/  LDL.LU R10, [R1+0x1e0] ;  /* 0x0001e000010a7983 */ /* 0x002ee80000300800 */
[----:B------:R-:W3:Y:S04]  /*94a0*/  LDL.LU R4, [R1+0x264] ;  /* 0x0002640001047983 */ /* 0x000ee80000300800 */
[----:B------:R-:W3:Y:S04]  /*94b0*/  LDL.LU R41, [R1+0x1d8] ;  /* 0x0001d80001297983 */ /* 0x000ee80000300800 */
[----:B------:R-:W3:Y:S01]  /*94c0*/  LDL.LU R9, [R1+0x268] ;  /* 0x0002680001097983 */ /* 0x000ee20000300800 */
[----:B--2---:R-:W-:-:S05]  /*94d0*/  IADD3.X R6, R7, c[0x0][0x16c], RZ, P0, !PT ;  /* 0x00005b0007067a10 */ /* 0x004fca00007fe4ff */
[----:B------:R1:W-:Y:S04]  /*94e0*/  STL [R1+0x160], R6 ;  /* 0x0001600601007387 */ /* 0x0003e80000100800 */
[----:B------:R-:W2:Y:S04]  /*94f0*/  LDL.LU R40, [R1+0x1e8] ;  /* 0x0001e80001287983 */ /* 0x000ea80000300800 */
[----:B-1----:R-:W2:Y:S01]  /*9500*/  LDL.LU R6, [R1+0x270] ;  /* 0x0002700001067983 */ /* 0x002ea20000300800 */
[----:B----4-:R-:W-:-:S05]  /*9510*/  IADD3 R5, P0, R5, c[0x0][0x168], RZ ;  /* 0x00005a0005057a10 */ /* 0x010fca0007f1e0ff */
[----:B------:R1:W-:Y:S04]  /*9520*/  STL [R1+0x194], R5 ;  /* 0x0001940501007387 */ /* 0x0003e80000100800 */
[----:B------:R-:W4:Y:S04]  /*9530*/  LDL.LU R8, [R1+0x26c] ;  /* 0x00026c0001087983 */ /* 0x000f280000300800 */
[----:B------:R-:W4:Y:S01]  /*9540*/  LDL.LU R7, [R1+0x1f0] ;  /* 0x0001f00001077983 */ /* 0x000f220000300800 */
[----:B------:R-:W-:-:S05]  /*9550*/  IADD3.X R3, R3, c[0x0][0x16c], RZ, P4, !PT ;  /* 0x00005b0003037a10 */ /* 0x000fca00027fe4ff */
[----:B------:R1:W-:Y:S04]  /*9560*/  STL [R1+0x168], R3 ;  /* 0x0001680301007387 */ /* 0x0003e80000100800 */
[----:B-1----:R-:W4:Y:S04]  /*9570*/  LDL.LU R5, [R1+0x200] ;  /* 0x0002000001057983 */ /* 0x002f280000300800 */
[----:B------:R-:W4:Y:S01]  /*9580*/  LDL.LU R3, [R1+0x204] ;  /* 0x0002040001037983 */ /* 0x000f220000300800 */
[----:B---3--:R-:W-:-:S05]  /*9590*/  IADD3 R59, P4, R62, c[0x0][0x168], RZ ;  /* 0x00005a003e3b7a10 */ /* 0x008fca0007f9e0ff */
[----:B------:R1:W-:Y:S01]  /*95a0*/  STL [R1+0x19c], R59 ;  /* 0x00019c3b01007387 */ /* 0x0003e20000100800 */
[----:B------:R-:W-:Y:S02]  /*95b0*/  IADD3.X R63, R64, c[0x0][0x16c], RZ, P5, !PT ;  /* 0x00005b00403f7a10 */ /* 0x000fe40002ffe4ff */
[----:B------:R-:W-:-:S03]  /*95c0*/  IADD3 R62, P5, R58, c[0x0][0x168], RZ ;  /* 0x00005a003a3e7a10 */ /* 0x000fc60007fbe0ff */
[----:B------:R-:W-:Y:S01]  /*95d0*/  STL [R1+0x170], R63 ;  /* 0x0001703f01007387 */ /* 0x000fe20000100800 */
[----:B-1----:R-:W-:-:S03]  /*95e0*/  IADD3.X R59, R61, c[0x0][0x16c], RZ, P3, !PT ;  /* 0x00005b003d3b7a10 */ /* 0x002fc60001ffe4ff */
[----:B------:R-:W-:Y:S01]  /*95f0*/  STL [R1+0x1a4], R62 ;  /* 0x0001a43e01007387 */ /* 0x000fe20000100800 */
[----:B------:R-:W-:-:S03]  /*9600*/  IADD3 R58, P3, R55, c[0x0][0x168], RZ ;  /* 0x00005a00373a7a10 */ /* 0x000fc60007f7e0ff */
[----:B------:R-:W-:Y:S01]  /*9610*/  STL [R1+0x178], R59 ;  /* 0x0001783b01007387 */ /* 0x000fe20000100800 */
[----:B------:R-:W-:-:S03]  /*9620*/  IADD3.X R55, R60, c[0x0][0x16c], RZ, P2, !PT ;  /* 0x00005b003c377a10 */ /* 0x000fc600017fe4ff */
[----:B------:R-:W-:Y:S01]  /*9630*/  STL [R1+0x1ac], R58 ;  /* 0x0001ac3a01007387 */ /* 0x000fe20000100800 */
[----:B------:R-:W-:-:S03]  /*9640*/  IADD3 R47, P2, R47, c[0x0][0x168], RZ ;  /* 0x00005a002f2f7a10 */ /* 0x000fc60007f5e0ff */
[----:B------:R1:W-:Y:S01]  /*9650*/  STL [R1+0x180], R55 ;  /* 0x0001803701007387 */ /* 0x0003e20000100800 */
[----:B------:R-:W-:-:S03]  /*9660*/  IADD3.X R57, R57, c[0x0][0x16c], RZ, P1, !PT ;  /* 0x00005b0039397a10 */ /* 0x000fc60000ffe4ff */
[----:B------:R3:W-:Y:S01]  /*9670*/  STL [R1+0x1b4], R47 ;  /* 0x0001b42f01007387 */ /* 0x0007e20000100800 */
[----:B-1----:R-:W-:-:S03]  /*9680*/  IADD3 R55, P1, R54, c[0x0][0x168], RZ ;  /* 0x00005a0036377a10 */ /* 0x002fc60007f3e0ff */
[----:B------:R-:W-:Y:S01]  /*9690*/  STL [R1+0x188], R57 ;  /* 0x0001883901007387 */ /* 0x000fe20000100800 */
[----:B---3--:R-:W-:Y:S02]  /*96a0*/  IADD3.X R47, R56, c[0x0][0x16c], RZ, P0, !PT ;  /* 0x00005b00382f7a10 */ /* 0x008fe400007fe4ff */
[----:B------:R-:W-:Y:S01]  /*96b0*/  IADD3 R54, P0, R46, c[0x0][0x168], RZ ;  /* 0x00005a002e367a10 */ /* 0x000fe20007f1e0ff */
[----:B------:R-:W-:Y:S01]  /*96c0*/  STL [R1+0x1bc], R55 ;  /* 0x0001bc3701007387 */ /* 0x000fe20000100800 */
[----:B------:R-:W-:-:S03]  /*96d0*/  IADD3.X R46, R53, c[0x0][0x16c], RZ, P4, !PT ;  /* 0x00005b00352e7a10 */ /* 0x000fc600027fe4ff */
[----:B------:R1:W-:Y:S04]  /*96e0*/  STL [R1+0x190], R47 ;  /* 0x0001902f01007387 */ /* 0x0003e80000100800 */
[----:B------:R-:W-:Y:S04]  /*96f0*/  STL [R1+0x1c4], R54 ;  /* 0x0001c43601007387 */ /* 0x000fe80000100800 */
[----:B------:R3:W-:Y:S01]  /*9700*/  STL [R1+0x198], R46 ;  /* 0x0001982e01007387 */ /* 0x0007e20000100800 */
[----:B-1----:R-:W-:Y:S02]  /*9710*/  IADD3 R47, P4, R43, c[0x0][0x168], RZ ;  /* 0x00005a002b2f7a10 */ /* 0x002fe40007f9e0ff */
[----:B------:R-:W-:-:S03]  /*9720*/  IADD3.X R43, R52, c[0x0][0x16c], RZ, P5, !PT ;  /* 0x00005b00342b7a10 */ /* 0x000fc60002ffe4ff */
[----:B------:R-:W-:Y:S01]  /*9730*/  STL [R1+0x1cc], R47 ;  /* 0x0001cc2f01007387 */ /* 0x000fe20000100800 */
[----:B---3--:R-:W-:Y:S02]  /*9740*/  IADD3 R46, P5, R11, c[0x0][0x168], RZ ;  /* 0x00005a000b2e7a10 */ /* 0x008fe40007fbe0ff */
[----:B------:R-:W-:Y:S01]  /*9750*/  IADD3.X R11, R45, c[0x0][0x16c], RZ, P3, !PT ;  /* 0x00005b002d0b7a10 */ /* 0x000fe20001ffe4ff */
[----:B------:R1:W-:Y:S04]  /*9760*/  STL [R1+0x1a0], R43 ;  /* 0x0001a02b01007387 */ /* 0x0003e80000100800 */
[----:B------:R-:W-:Y:S04]  /*9770*/  STL [R1+0x1d4], R46 ;  /* 0x0001d42e01007387 */ /* 0x000fe80000100800 */
[----:B------:R3:W-:Y:S01]  /*9780*/  STL [R1+0x1a8], R11 ;  /* 0x0001a80b01007387 */ /* 0x0007e20000100800 */
[----:B-1----:R-:W-:-:S02]  /*9790*/  IADD3 R43, P3, R42, c[0x0][0x168], RZ ;  /* 0x00005a002a2b7a10 */ /* 0x002fc40007f7e0ff */
[----:B------:R-:W-:-:S03]  /*97a0*/  IADD3.X R42, R44, c[0x0][0x16c], RZ, P2, !PT ;  /* 0x00005b002c2a7a10 */ /* 0x000fc600017fe4ff */
[----:B------:R-:W-:Y:S01]  /*97b0*/  STL [R1+0x1dc], R43 ;  /* 0x0001dc2b01007387 */ /* 0x000fe20000100800 */
[----:B---3--:R-:W-:-:S03]  /*97c0*/  IADD3 R11, P2, R10, c[0x0][0x168], RZ ;  /* 0x00005a000a0b7a10 */ /* 0x008fc60007f5e0ff */
[----:B------:R-:W-:Y:S01]  /*97d0*/  STL [R1+0x1b0], R42 ;  /* 0x0001b02a01007387 */ /* 0x000fe20000100800 */
[----:B------:R-:W-:Y:S02]  /*97e0*/  IADD3.X R10, R4, c[0x0][0x16c], RZ, P1, !PT ;  /* 0x00005b00040a7a10 */ /* 0x000fe40000ffe4ff */
[----:B------:R-:W-:Y:S01]  /*97f0*/  IADD3 R41, P1, R41, c[0x0][0x168], RZ ;  /* 0x00005a0029297a10 */ /* 0x000fe20007f3e0ff */
[----:B------:R-:W3:Y:S04]  /*9800*/  LDL R4, [R1+0x1f8] ;  /* 0x0001f80001047983 */ /* 0x000ee80000100800 */
[----:B------:R1:W-:Y:S04]  /*9810*/  STL [R1+0x1e4], R11 ;  /* 0x0001e40b01007387 */ /* 0x0003e80000100800 */
[----:B------:R2:W-:Y:S01]  /*9820*/  STL [R1+0x1b8], R10 ;  /* 0x0001b80a01007387 */ /* 0x0005e20000100800 */
[----:B-1----:R-:W-:-:S03]  /*9830*/  IADD3.X R11, R9, c[0x0][0x16c], RZ, P0, !PT ;  /* 0x00005b00090b7a10 */ /* 0x002fc600007fe4ff */
[----:B------:R1:W-:Y:S01]  /*9840*/  STL [R1+0x1ec], R41 ;  /* 0x0001ec2901007387 */ /* 0x0003e20000100800 */
[----:B------:R-:W-:-:S03]  /*9850*/  IADD3.X R9, R123, c[0x0][0x16c], RZ, P4, !PT ;  /* 0x00005b007b097a10 */ /* 0x000fc600027fe4ff */
[----:B------:R-:W-:Y:S04]  /*9860*/  STL [R1+0x1c0], R11 ;  /* 0x0001c00b01007387 */ /* 0x000fe80000100800 */
[----:B------:R-:W3:Y:S01]  /*9870*/  LDL.LU R123, [R1+0x38c] ;  /* 0x00038c00017b7983 */ /* 0x000ee20000300800 */
[----:B------:R-:W-:Y:S01]  /*9880*/  IMAD R0, R17, 0x100, R12 ;  /* 0x0000010011007824 */ /* 0x000fe200078e020c */
[----:B------:R-:W-:-:S04]  /*9890*/  USHF.R.S32.HI UR8, URZ, 0x1f, UR5 ;  /* 0x0000001f3f087899 */ /* 0x000fc80008011405 */
[----:B------:R-:W-:Y:S01]  /*98a0*/  ULEA.HI UR8, UR8, UR5, URZ, 0x6 ;  /* 0x0000000508087291 */ /* 0x000fe2000f8f303f */
[----:B------:R-:W-:Y:S01]  /*98b0*/  CS2R R76, SRZ ;  /* 0x00000000004c7805 */ /* 0x000fe2000001ff00 */
[----:B------:R-:W-:Y:S01]  /*98c0*/  CS2R R78, SRZ ;  /* 0x00000000004e7805 */ /* 0x000fe2000001ff00 */
[----:B------:R-:W-:Y:S01]  /*98d0*/  CS2R R72, SRZ ;  /* 0x0000000000487805 */ /* 0x000fe2000001ff00 */
[----:B------:R-:W-:Y:S01]  /*98e0*/  USHF.R.S32.HI UR8, URZ, 0x6, UR8 ;  /* 0x000000063f087899 */ /* 0x000fe20008011408 */
        /* <DEDUP_REMOVED lines=28> */
[----:B------:R-:W-:-:S02]  /*9ab0*/  USHF.L.U32 UR13, UR7, 0x2, URZ ;  /* 0x00000002070d7899 */ /* 0x000fc4000800063f */
[----:B------:R-:W-:Y:S02]  /*9ac0*/  USHF.L.U64.HI UR7, UR7, 0x2, UR12 ;  /* 0x0000000207077899 */ /* 0x000fe4000801020c */
[----:B------:R-:W-:Y:S02]  /*9ad0*/  UIADD3 UR9, UR9, -0x80, URZ ;  /* 0xffffff8009097890 */ /* 0x000fe4000fffe03f */
[----:B------:R-:W-:Y:S02]  /*9ae0*/  UMOV UR4, URZ ;  /* 0x0000003f00047c82 */ /* 0x000fe40008000000 */
[----:B------:R-:W-:Y:S02]  /*9af0*/  UMOV UR10, 0x1 ;  /* 0x00000001000a7882 */ /* 0x000fe40000000000 */
[----:B------:R-:W-:Y:S02]  /*9b00*/  USHF.L.U64.HI UR11, UR6, 0x2, UR11 ;  /* 0x00000002060b7899 */ /* 0x000fe4000801020b */
[----:B------:R-:W-:-:S02]  /*9b10*/  UIADD3 UR12, UR8, -0x2, URZ ;  /* 0xfffffffe080c7890 */ /* 0x000fc4000fffe03f */
[----:B------:R-:W-:Y:S01]  /*9b20*/  UMOV UR5, 0xffffffff ;  /* 0xffffffff00057882 */ /* 0x000fe20000000000 */
[----:B--2---:R-:W-:Y:S02]  /*9b30*/  IADD3 R10, P0, R40, c[0x0][0x168], RZ ;  /* 0x00005a00280a7a10 */ /* 0x004fe40007f1e0ff */
[----:B------:R-:W-:-:S03]  /*9b40*/  IADD3 R121, P4, R6, c[0x0][0x160], RZ ;  /* 0x0000580006797a10 */ /* 0x000fc60007f9e0ff */
[----:B------:R-:W-:Y:S04]  /*9b50*/  STL [R1+0x1f4], R10 ;  /* 0x0001f40a01007387 */ /* 0x000fe80000100800 */
[----:B------:R-:W-:Y:S01]  /*9b60*/  STL [R1+0x1c8], R9 ;  /* 0x0001c80901007387 */ /* 0x000fe20000100800 */
[----:B----4-:R-:W-:Y:S02]  /*9b70*/  IADD3.X R8, R8, c[0x0][0x16c], RZ, P5, !PT ;  /* 0x00005b0008087a10 */ /* 0x010fe40002ffe4ff */
[----:B------:R-:W-:-:S03]  /*9b80*/  IADD3.X R7, R7, c[0x0][0x16c], RZ, P3, !PT ;  /* 0x00005b0007077a10 */ /* 0x000fc60001ffe4ff */
[----:B------:R-:W-:Y:S04]  /*9b90*/  STL [R1+0x1d0], R8 ;  /* 0x0001d00801007387 */ /* 0x000fe80000100800 */
[----:B------:R-:W-:Y:S01]  /*9ba0*/  STL [R1+0x1d8], R7 ;  /* 0x0001d80701007387 */ /* 0x000fe20000100800 */
[----:B------:R-:W-:Y:S02]  /*9bb0*/  IADD3.X R6, R5, c[0x0][0x16c], RZ, P2, !PT ;  /* 0x00005b0005067a10 */ /* 0x000fe400017fe4ff */
[----:B------:R-:W-:-:S03]  /*9bc0*/  IADD3.X R5, R3, c[0x0][0x16c], RZ, P1, !PT ;  /* 0x00005b0003057a10 */ /* 0x000fc60000ffe4ff */
[----:B------:R-:W-:Y:S01]  /*9bd0*/  STL [R1+0x1e0], R6 ;  /* 0x0001e00601007387 */ /* 0x000fe20000100800 */
[----:B------:R-:W-:-:S03]  /*9be0*/  IADD3.X R3, R2, c[0x0][0x16c], RZ, P0, !PT ;  /* 0x00005b0002037a10 */ /* 0x000fc600007fe4ff */
[----:B------:R2:W5:Y:S04]  /*9bf0*/  LDL.LU R2, [R1+0x388] ;  /* 0x0003880001027983 */ /* 0x0005680000300800 */
[----:B------:R-:W-:Y:S01]  /*9c00*/  STL [R1+0x1e8], R5 ;  /* 0x0001e80501007387 */ /* 0x000fe20000100800 */
[----:B-1----:R-:W-:Y:S01]  /*9c10*/  CS2R R40, SRZ ;  /* 0x0000000000287805 */ /* 0x002fe2000001ff00 */
[----:B---3--:R-:W-:Y:S02]  /*9c20*/  IADD3.X R120, R123, c[0x0][0x164], RZ, P4, !PT ;  /* 0x000059007b787a10 */ /* 0x008fe400027fe4ff */
[----:B------:R2:W5:Y:S04]  /*9c30*/  LDL.LU R123, [R1+0x384] ;  /* 0x00038400017b7983 */ /* 0x0005680000300800 */
[----:B------:R1:W-:Y:S02]  /*9c40*/  STL [R1+0x1f0], R3 ;  /* 0x0001f00301007387 */ /* 0x0003e40000100800 */
[----:B-1----:R-:W-:-:S02]  /*9c50*/  IMAD.IADD R3, R0, 0x1, R122 ;  /* 0x0000000100037824 */ /* 0x002fc400078e027a */
[----:B------:R2:W5:Y:S04]  /*9c60*/  LDL.LU R122, [R1+0x380] ;  /* 0x00038000017a7983 */ /* 0x0005680000300800 */
[----:B------:R2:W5:Y:S04]  /*9c70*/  LDL.LU R0, [R1+0x378] ;  /* 0x0003780001007983 */ /* 0x0005680000300800 */
[----:B------:R1:W-:Y:S02]  /*9c80*/  STL [R1+0x200], R3 ;  /* 0x0002000301007387 */ /* 0x0003e40000100800 */
[----:B-1----:R-:W-:-:S05]  /*9c90*/  LOP3.LUT R3, R3, 0x40, RZ, 0x3c, !PT ;  /* 0x0000004003037812 */ /* 0x002fca00078e3cff */
[----:B------:R2:W-:Y:S01]  /*9ca0*/  STL [R1+0x204], R3 ;  /* 0x0002040301007387 */ /* 0x0005e20000100800 */
[C---:B------:R-:W-:Y:S02]  /*9cb0*/  LOP3.LUT R6, R4.reuse, 0x20, RZ, 0x3c, !PT ;  /* 0x0000002004067812 */ /* 0x040fe400078e3cff */
[C---:B------:R-:W-:Y:S02]  /*9cc0*/  LOP3.LUT R5, R4.reuse, 0x40, RZ, 0x3c, !PT ;  /* 0x0000004004057812 */ /* 0x040fe400078e3cff */
[----:B------:R-:W-:-:S06]  /*9cd0*/  LOP3.LUT R4, R4, 0x60, RZ, 0x3c, !PT ;  /* 0x0000006004047812 */ /* 0x000fcc00078e3cff */
.L_x_2:
[----:B------:R-:W3:Y:S01]  /*9ce0*/  LDL R4, [R1+0x200] ;  /* 0x0002000001047983 */ /* 0x000ee20000100800 */
[----:B------:R-:W-:-:S04]  /*9cf0*/  DEPBAR.LE SB0, 0x2 ;  /* 0x000080800000791a */ /* 0x000fc80000000000 */
[----:B-----5:R1:W-:Y:S01]  /*9d00*/  STL [R1+0x378], R123 ;  /* 0x0003787b01007387 */ /* 0x0203e20000100800 */
[----:B------:R-:W-:-:S03]  /*9d10*/  UIADD3 UR5, UR5, 0x1, URZ ;  /* 0x0000000105057890 */ /* 0x000fc6000fffe03f */
[----:B------:R-:W4:Y:S01]  /*9d20*/  S2R R11, SR_TID.X ;  /* 0x00000000000b7919 */ /* 0x000f220000002100 */
[----:B------:R-:W-:-:S04]  /*9d30*/  UISETP.GT.AND UP0, UPT, UR5, 0x1, UPT ;  /* 0x000000010500788c */ /* 0x000fc8000bf04270 */
[----:B------:R-:W-:Y:S01]  /*9d40*/  USEL UR5, UR5, URZ, !UP0 ;  /* 0x0000003f05057287 */ /* 0x000fe2000c000000 */
[----:B-12---:R-:W2:Y:S05]  /*9d50*/  LDL R123, [R1+0x204] ;  /* 0x00020400017b7983 */ /* 0x006eaa0000100800 */
[----:B------:R-:W-:Y:S02]  /*9d60*/  IMAD.U32 R118, RZ, RZ, UR5 ;  /* 0x00000005ff767e24 */ /* 0x000fe4000f8e00ff */
[----:B------:R-:W-:Y:S02]  /*9d70*/  IMAD.U32 R117, RZ, RZ, UR5 ;  /* 0x00000005ff757e24 */ /* 0x000fe4000f8e00ff */
[----:B------:R-:W-:-:S02]  /*9d80*/  IMAD.U32 R119, RZ, RZ, UR5 ;  /* 0x00000005ff777e24 */ /* 0x000fc4000f8e00ff */
[----:B------:R-:W-:Y:S02]  /*9d90*/  IMAD.U32 R3, RZ, RZ, UR5 ;  /* 0x00000005ff037e24 */ /* 0x000fe4000f8e00ff */
[----:B------:R-:W-:Y:S01]  /*9da0*/  IMAD.U32 R116, RZ, RZ, UR5 ;  /* 0x00000005ff747e24 */ /* 0x000fe2000f8e00ff */
[C---:B----4-:R-:W-:Y:S02]  /*9db0*/  LOP3.LUT R6, R11.reuse, 0x1c, RZ, 0xc0, !PT ;  /* 0x0000001c0b067812 */ /* 0x050fe400078ec0ff */
[C---:B------:R-:W-:Y:S02]  /*9dc0*/  LOP3.LUT R5, R11.reuse, 0x3, RZ, 0xc0, !PT ;  /* 0x000000030b057812 */ /* 0x040fe400078ec0ff */
[C---:B------:R-:W-:Y:S02]  /*9dd0*/  LOP3.LUT R8, R11.reuse, 0x1c, RZ, 0xc0, !PT ;  /* 0x0000001c0b087812 */ /* 0x040fe400078ec0ff */
[----:B------:R-:W-:Y:S01]  /*9de0*/  LOP3.LUT R7, R11, 0x3, RZ, 0xc0, !PT ;  /* 0x000000030b077812 */ /* 0x000fe200078ec0ff */
[----:B------:R-:W-:Y:S01]  /*9df0*/  IMAD R5, R5, 0x120, R6 ;  /* 0x0000012005057824 */ /* 0x000fe200078e0206 */
[----:B------:R-:W-:-:S02]  /*9e00*/  LOP3.LUT R10, R11, 0x1c, RZ, 0xc0, !PT ;  /* 0x0000001c0b0a7812 */ /* 0x000fc400078ec0ff */
[----:B------:R-:W-:Y:S01]  /*9e10*/  LOP3.LUT R9, R11, 0x3, RZ, 0xc0, !PT ;  /* 0x000000030b097812 */ /* 0x000fe200078ec0ff */
[----:B------:R-:W-:Y:S01]  /*9e20*/  IMAD R7, R7, 0x120, R8 ;  /* 0x0000012007077824 */ /* 0x000fe200078e0208 */
[C---:B------:R-:W-:Y:S02]  /*9e30*/  LOP3.LUT R52, R11.reuse, 0x1c, RZ, 0xc0, !PT ;  /* 0x0000001c0b347812 */ /* 0x040fe400078ec0ff */
[----:B------:R-:W-:Y:S01]  /*9e40*/  LOP3.LUT R11, R11, 0x3, RZ, 0xc0, !PT ;  /* 0x000000030b0b7812 */ /* 0x000fe200078ec0ff */
[----:B------:R-:W-:Y:S01]  /*9e50*/  IMAD R9, R9, 0x120, R10 ;  /* 0x0000012009097824 */ /* 0x000fe200078e020a */
[----:B------:R-:W-:Y:S02]  /*9e60*/  LOP3.LUT R7, R7, 0x40, RZ, 0x3c, !PT ;  /* 0x0000004007077812 */ /* 0x000fe400078e3cff */
[----:B------:R-:W-:Y:S01]  /*9e70*/  LOP3.LUT R5, R5, 0x60, RZ, 0x3c, !PT ;  /* 0x0000006005057812 */ /* 0x000fe200078e3cff */
[----:B------:R-:W-:Y:S01]  /*9e80*/  IMAD R11, R11, 0x120, R52 ;  /* 0x000001200b0b7824 */ /* 0x000fe200078e0234 */
[----:B------:R-:W-:Y:S01]  /*9e90*/  LOP3.LUT R9, R9, 0x20, RZ, 0x3c, !PT ;  /* 0x0000002009097812 */ /* 0x000fe200078e3cff */
[----:B------:R-:W-:Y:S01]  /*9ea0*/  IMAD R118, R118, 0x4000, R7 ;  /* 0x0000400076767824 */ /* 0x000fe200078e0207 */
[----:B------:R-:W-:Y:S01]  /*9eb0*/  BAR.SYNC.DEFER_BLOCKING 0x0 ;  /* 0x0000000000007b1d */ /* 0x000fe20000010000 */
[----:B------:R-:W-:-:S02]  /*9ec0*/  IMAD R117, R117, 0x4000, R5 ;  /* 0x0000400075757824 */ /* 0x000fc400078e0205 */
[----:B------:R-:W-:Y:S02]  /*9ed0*/  IMAD R3, R3, 0x4000, R11 ;  /* 0x0000400003037824 */ /* 0x000fe400078e020b */
[----:B------:R-:W-:Y:S01]  /*9ee0*/  IMAD R116, R116, 0x4000, R9 ;  /* 0x0000400074747824 */ /* 0x000fe200078e0209 */
[----:B------:R-:W-:Y:S04]  /*9ef0*/  LDS R60, [R118+0x40080] ;  /* 0x04008000763c7984 */ /* 0x000fe80000000800 */
        /* <DEDUP_REMOVED lines=22> */
[----:B------:R-:W-:Y:S01]  /*a060*/  LDS R111, [R116+0x40c00] ;  /* 0x040c0000746f7984 */ /* 0x000fe20000000800 */
[----:B---3--:R-:W-:-:S05]  /*a070*/  IMAD R119, R119, 0x20000, R4 ;  /* 0x0002000077777824 */ /* 0x008fca00078e0204 */
[----:B------:R-:W1:Y:S04]  /*a080*/  LDSM.16.M88.4 R4, [R119] ;  /* 0x000000007704783b */ /* 0x000e680000000200 */
[----:B------:R-:W3:Y:S01]  /*a090*/  LDSM.16.M88.4 R8, [R119+0x8000] ;  /* 0x008000007708783b */ /* 0x000ee20000000200 */
[----:B-1----:R-:W-:Y:S08]  /*a0a0*/  HMMA.1688.F32.TF32 R104, R60, R4, R40 ;  /* 0x000000043c68723c */ /* 0x002ff00000081028 */
[-C--:B---3--:R-:W-:Y:S01]  /*a0b0*/  HMMA.1688.F32.TF32 R40, R52, R8.reuse, R12 ;  /* 0x000000083428723c */ /* 0x088fe2000008100c */
[----:B------:R-:W1:Y:S07]  /*a0c0*/  LDSM.16.M88.4 R12, [R119+0x18000] ;  /* 0x01800000770c783b */ /* 0x000e6e0000000200 */
[-C--:B------:R-:W-:Y:S01]  /*a0d0*/  HMMA.1688.F32.TF32 R68, R64, R8.reuse, R28 ;  /* 0x000000084044723c */ /* 0x080fe2000008101c */
[----:B------:R-:W3:Y:S07]  /*a0e0*/  LDSM.16.M88.4 R28, [R119+0x10000] ;  /* 0x01000000771c783b */ /* 0x000eee0000000200 */
[----:B------:R-:W-:Y:S08]  /*a0f0*/  HMMA.1688.F32.TF32 R44, R60, R8, R44 ;  /* 0x000000083c2c723c */ /* 0x000ff0000008102c */
[----:B------:R-:W-:Y:S08]  /*a100*/  HMMA.1688.F32.TF32 R24, R64, R4, R24 ;  /* 0x000000044018723c */ /* 0x000ff00000081018 */
[C---:B-1----:R-:W-:Y:S08]  /*a110*/  HMMA.1688.F32.TF32 R84, R60.reuse, R12, R84 ;  /* 0x0000000c3c54723c */ /* 0x042ff00000081054 */
[-C--:B---3--:R-:W-:Y:S01]  /*a120*/  HMMA.1688.F32.TF32 R96, R60, R28.reuse, R96 ;  /* 0x0000001c3c60723c */ /* 0x088fe20000081060 */
[----:B------:R-:W-:Y:S04]  /*a130*/  LDS R60, [R118+0x40880] ;  /* 0x04088000763c7984 */ /* 0x000fe80000000800 */
[----:B------:R-:W-:Y:S04]  /*a140*/  LDS R62, [R118+0x40c80] ;  /* 0x040c8000763e7984 */ /* 0x000fe80000000800 */
[----:B------:R-:W-:Y:S04]  /*a150*/  LDS R61, [R117+0x40880] ;  /* 0x04088000753d7984 */ /* 0x000fe80000000800 */
[----:B------:R-:W1:Y:S01]  /*a160*/  LDS R63, [R117+0x40c80] ;  /* 0x040c8000753f7984 */ /* 0x000e620000000800 */
[C---:B------:R-:W-:Y:S08]  /*a170*/  HMMA.1688.F32.TF32 R32, R64.reuse, R28, R32 ;  /* 0x0000001c4020723c */ /* 0x040ff00000081020 */
[----:B------:R-:W-:Y:S01]  /*a180*/  HMMA.1688.F32.TF32 R36, R64, R12, R36 ;  /* 0x0000000c4024723c */ /* 0x000fe20000081024 */
[----:B------:R-:W-:Y:S04]  /*a190*/  LDS R64, [R3+0x40880] ;  /* 0x0408800003407984 */ /* 0x000fe80000000800 */
[----:B------:R-:W-:Y:S04]  /*a1a0*/  LDS R66, [R3+0x40c80] ;  /* 0x040c800003427984 */ /* 0x000fe80000000800 */
[----:B------:R-:W-:Y:S04]  /*a1b0*/  LDS R65, [R116+0x40880] ;  /* 0x0408800074417984 */ /* 0x000fe80000000800 */
[----:B------:R-:W3:Y:S01]  /*a1c0*/  LDS R67, [R116+0x40c80] ;  /* 0x040c800074437984 */ /* 0x000ee20000000800 */
[----:B------:R-:W-:Y:S08]  /*a1d0*/  HMMA.1688.F32.TF32 R16, R52, R28, R16 ;  /* 0x0000001c3410723c */ /* 0x000ff00000081010 */
[-C--:B------:R-:W-:Y:S08]  /*a1e0*/  HMMA.1688.F32.TF32 R76, R56, R4.reuse, R76 ;  /* 0x00000004384c723c */ /* 0x080ff0000008104c */
[----:B------:R-:W-:Y:S08]  /*a1f0*/  HMMA.1688.F32.TF32 R48, R52, R4, R48 ;  /* 0x000000043430723c */ /* 0x000ff00000081030 */
[C---:B------:R-:W-:Y:S01]  /*a200*/  HMMA.1688.F32.TF32 R72, R56.reuse, R8, R72 ;  /* 0x000000083848723c */ /* 0x040fe20000081048 */
[----:B------:R-:W-:Y:S04]  /*a210*/  LDS R8, [R118+0x41080] ;  /* 0x0410800076087984 */ /* 0x000fe80000000800 */
[----:B------:R-:W-:Y:S03]  /*a220*/  LDS R9, [R117+0x41080] ;  /* 0x0410800075097984 */ /* 0x000fe60000000800 */
[C---:B------:R-:W-:Y:S08]  /*a230*/  HMMA.1688.F32.TF32 R80, R56.reuse, R28, R100 ;  /* 0x0000001c3850723c */ /* 0x040ff00000081064 */
[-C--:B------:R-:W-:Y:S08]  /*a240*/  HMMA.1688.F32.TF32 R56, R56, R12.reuse, R92 ;  /* 0x0000000c3838723c */ /* 0x080ff0000008105c */
[----:B------:R-:W-:Y:S08]  /*a250*/  HMMA.1688.F32.TF32 R20, R52, R12, R20 ;  /* 0x0000000c3414723c */ /* 0x000ff00000081014 */
[----:B------:R-:W-:Y:S08]  /*a260*/  HMMA.1688.F32.TF32 R100, R88, R30, R16 ;  /* 0x0000001e5864723c */ /* 0x000ff00000081010 */
[-C--:B-1----:R-:W-:Y:S01]  /*a270*/  HMMA.1688.F32.TF32 R16, R60, R6.reuse, R104 ;  /* 0x000000063c10723c */ /* 0x082fe20000081068 */
[----:B------:R-:W4:Y:S06]  /*a280*/  LDL R107, [R1+0x220] ;  /* 0x00022000016b7983 */ /* 0x000f2c0000100800 */
[----:B------:R-:W-:Y:S01]  /*a290*/  IMAD.U32 R104, RZ, RZ, UR5 ;  /* 0x00000005ff687e24 */ /* 0x000fe2000f8e00ff */
[----:B------:R-:W-:Y:S03]  /*a2a0*/  HMMA.1688.F32.TF32 R76, R108, R6, R76 ;  /* 0x000000066c4c723c */ /* 0x000fe6000008104c */
[----:B--2---:R-:W-:-:S05]  /*a2b0*/  IMAD R104, R104, 0x20000, R123 ;  /* 0x0002000068687824 */ /* 0x004fca00078e027b */
[-C--:B------:R-:W-:Y:S01]  /*a2c0*/  HMMA.1688.F32.TF32 R48, R88, R6.reuse, R48 ;  /* 0x000000065830723c */ /* 0x080fe20000081030 */
[----:B------:R-:W-:Y:S07]  /*a2d0*/  LDSM.16.M88.4 R92, [R104+0x10000] ;  /* 0x01000000685c783b */ /* 0x000fee0000000200 */
[----:B---3--:R-:W-:Y:S08]  /*a2e0*/  HMMA.1688.F32.TF32 R24, R64, R6, R24 ;  /* 0x000000064018723c */ /* 0x008ff00000081018 */
[C---:B------:R-:W-:Y:S08]  /*a2f0*/  HMMA.1688.F32.TF32 R72, R108.reuse, R10, R72 ;  /* 0x0000000a6c48723c */ /* 0x040ff00000081048 */
[----:B------:R-:W-:Y:S01]  /*a300*/  HMMA.1688.F32.TF32 R112, R108, R30, R80 ;  /* 0x0000001e6c70723c */ /* 0x000fe20000081050 */
[----:B------:R-:W-:Y:S07]  /*a310*/  LDSM.16.M88.4 R80, [R104+0x18000] ;  /* 0x018000006850783b */ /* 0x000fee0000000200 */
[-C--:B------:R-:W-:Y:S01]  /*a320*/  HMMA.1688.F32.TF32 R52, R88, R10.reuse, R40 ;  /* 0x0000000a5834723c */ /* 0x080fe20000081028 */
[----:B------:R-:W-:Y:S07]  /*a330*/  LDSM.16.M88.4 R40, [R104] ;  /* 0x000000006828783b */ /* 0x000fee0000000200 */
[-C--:B------:R-:W-:Y:S08]  /*a340*/  HMMA.1688.F32.TF32 R68, R64, R10.reuse, R68 ;  /* 0x0000000a4044723c */ /* 0x080ff00000081044 */
[----:B------:R-:W-:Y:S01]  /*a350*/  HMMA.1688.F32.TF32 R4, R60, R10, R44 ;  /* 0x0000000a3c04723c */ /* 0x000fe2000008102c */
[----:B------:R-:W-:Y:S04]  /*a360*/  LDS R10, [R118+0x41480] ;  /* 0x04148000760a7984 */ /* 0x000fe80000000800 */
[----:B------:R-:W1:Y:S03]  /*a370*/  LDS R11, [R117+0x41480] ;  /* 0x04148000750b7984 */ /* 0x000e660000000800 */
[-C--:B------:R-:W-:Y:S01]  /*a380*/  HMMA.1688.F32.TF32 R108, R108, R14.reuse, R56 ;  /* 0x0000000e6c6c723c */ /* 0x080fe20000081038 */
[----:B------:R-:W-:Y:S04]  /*a390*/  LDS R56, [R3+0x41080] ;  /* 0x0410800003387984 */ /* 0x000fe80000000800 */
[----:B------:R-:W-:Y:S03]  /*a3a0*/  LDS R58, [R3+0x41480] ;  /* 0x04148000033a7984 */ /* 0x000fe60000000800 */
[----:B------:R-:W-:Y:S01]  /*a3b0*/  HMMA.1688.F32.TF32 R88, R88, R14, R20 ;  /* 0x0000000e5858723c */ /* 0x000fe20000081014 */
[----:B------:R-:W-:Y:S04]  /*a3c0*/  LDS R20, [R118+0x41000] ;  /* 0x0410000076147984 */ /* 0x000fe80000000800 */
[----:B------:R-:W-:Y:S04]  /*a3d0*/  LDS R22, [R118+0x41400] ;  /* 0x0414000076167984 */ /* 0x000fe80000000800 */
[----:B------:R-:W-:Y:S04]  /*a3e0*/  LDS R21, [R117+0x41000] ;  /* 0x0410000075157984 */ /* 0x000fe80000000800 */
[----:B------:R-:W2:Y:S04]  /*a3f0*/  LDS R23, [R117+0x41400] ;  /* 0x0414000075177984 */ /* 0x000ea80000000800 */
[----:B------:R-:W-:Y:S04]  /*a400*/  LDS R57, [R116+0x41080] ;  /* 0x0410800074397984 */ /* 0x000fe80000000800 */
[----:B------:R-:W3:Y:S04]  /*a410*/  LDS R59, [R116+0x41480] ;  /* 0x04148000743b7984 */ /* 0x000ee80000000800 */
[----:B------:R-:W2:Y:S01]  /*a420*/  LDSM.16.M88.4 R44, [R104+0x8000] ;  /* 0x00800000682c783b */ /* 0x000ea20000000200 */
[C---:B------:R-:W-:Y:S08]  /*a430*/  HMMA.1688.F32.TF32 R32, R64.reuse, R30, R32 ;  /* 0x0000001e4020723c */ /* 0x040ff00000081020 */
[----:B------:R-:W-:Y:S01]  /*a440*/  HMMA.1688.F32.TF32 R36, R64, R14, R36 ;  /* 0x0000000e4024723c */ /* 0x000fe20000081024 */
[----:B------:R-:W-:Y:S04]  /*a450*/  LDS R64, [R3+0x41000] ;  /* 0x0410000003407984 */ /* 0x000fe80000000800 */
[----:B------:R-:W-:Y:S03]  /*a460*/  LDS R66, [R3+0x41400] ;  /* 0x0414000003427984 */ /* 0x000fe60000000800 */
[C---:B------:R-:W-:Y:S01]  /*a470*/  HMMA.1688.F32.TF32 R96, R60.reuse, R30, R96 ;  /* 0x0000001e3c60723c */ /* 0x040fe20000081060 */
[----:B------:R-:W-:Y:S04]  /*a480*/  LDS R65, [R116+0x41000] ;  /* 0x0410000074417984 */ /* 0x000fe80000000800 */
[----:B------:R-:W3:Y:S03]  /*a490*/  LDS R67, [R116+0x41400] ;  /* 0x0414000074437984 */ /* 0x000ee60000000800 */
[----:B------:R-:W-:Y:S08]  /*a4a0*/  HMMA.1688.F32.TF32 R84, R60, R14, R84 ;  /* 0x0000000e3c54723c */ /* 0x000ff00000081054 */
[-C--:B-1----:R-:W-:Y:S08]  /*a4b0*/  HMMA.1688.F32.TF32 R60, R8, R40.reuse, R16 ;  /* 0x00000028083c723c */ /* 0x082ff00000081010 */
[-C--:B--2---:R-:W-:Y:S08]  /*a4c0*/  HMMA.1688.F32.TF32 R48, R20, R40.reuse, R48 ;  /* 0x000000281430723c */ /* 0x084ff00000081030 */
[----:B---3--:R-:W-:Y:S08]  /*a4d0*/  HMMA.1688.F32.TF32 R24, R56, R40, R24 ;  /* 0x000000283818723c */ /* 0x008ff00000081018 */
[-C--:B------:R-:W-:Y:S01]  /*a4e0*/  HMMA.1688.F32.TF32 R12, R20, R44.reuse, R52 ;  /* 0x0000002c140c723c */ /* 0x080fe20000081034 */
[----:B------:R-:W-:Y:S04]  /*a4f0*/  LDS R52, [R118+0x41800] ;  /* 0x0418000076347984 */ /* 0x000fe80000000800 */
[----:B------:R-:W-:Y:S03]  /*a500*/  LDS R54, [R118+0x41c00] ;  /* 0x041c000076367984 */ /* 0x000fe60000000800 */
[-C--:B------:R-:W-:Y:S01]  /*a510*/  HMMA.1688.F32.TF32 R28, R56, R44.reuse, R68 ;  /* 0x0000002c381c723c */ /* 0x080fe20000081044 */
[----:B------:R-:W-:Y:S04]  /*a520*/  LDS R53, [R117+0x41800] ;  /* 0x0418000075357984 */ /* 0x000fe80000000800 */
[----:B------:R-:W-:Y:S03]  /*a530*/  LDS R55, [R117+0x41c00] ;  /* 0x041c000075377984 */ /* 0x000fe60000000800 */
[----:B------:R-:W-:Y:S08]  /*a540*/  HMMA.1688.F32.TF32 R4, R8, R44, R4 ;  /* 0x0000002c0804723c */ /* 0x000ff00000081004 */
[-C--:B------:R-:W-:Y:S08]  /*a550*/  HMMA.1688.F32.TF32 R16, R20, R92.reuse, R100 ;  /* 0x0000005c1410723c */ /* 0x080ff00000081064 */
[C---:B------:R-:W-:Y:S08]  /*a560*/  HMMA.1688.F32.TF32 R32, R56.reuse, R92, R32 ;  /* 0x0000005c3820723c */ /* 0x040ff00000081020 */
[----:B------:R-:W-:Y:S01]  /*a570*/  HMMA.1688.F32.TF32 R36, R56, R80, R36 ;  /* 0x000000503824723c */ /* 0x000fe20000081024 */
[----:B------:R-:W-:Y:S04]  /*a580*/  LDS R56, [R3+0x41800] ;  /* 0x0418000003387984 */ /* 0x000fe80000000800 */
[----:B------:R-:W-:Y:S03]  /*a590*/  LDS R58, [R3+0x41c00] ;  /* 0x041c0000033a7984 */ /* 0x000fe60000000800 */
[C---:B------:R-:W-:Y:S01]  /*a5a0*/  HMMA.1688.F32.TF32 R96, R8.reuse, R92, R96 ;  /* 0x0000005c0860723c */ /* 0x040fe20000081060 */
[----:B------:R-:W-:Y:S04]  /*a5b0*/  LDS R57, [R116+0x41800] ;  /* 0x0418000074397984 */ /* 0x000fe80000000800 */
[----:B------:R-:W1:Y:S03]  /*a5c0*/  LDS R59, [R116+0x41c00] ;  /* 0x041c0000743b7984 */ /* 0x000e660000000800 */
[-C--:B------:R-:W-:Y:S01]  /*a5d0*/  HMMA.1688.F32.TF32 R84, R8, R80.reuse, R84 ;  /* 0x000000500854723c */ /* 0x080fe20000081054 */
[----:B------:R-:W-:Y:S04]  /*a5e0*/  LDS R8, [R3+0x41880] ;  /* 0x0418800003087984 */ /* 0x000fe80000000800 */
[----:B------:R-:W-:Y:S03]  /*a5f0*/  LDS R10, [R3+0x41c80] ;  /* 0x041c8000030a7984 */ /* 0x000fe60000000800 */
[----:B------:R-:W-:Y:S01]  /*a600*/  HMMA.1688.F32.TF32 R20, R20, R80, R88 ;  /* 0x000000501414723c */ /* 0x000fe20000081058 */
[----:B------:R-:W-:Y:S04]  /*a610*/  LDS R9, [R116+0x41880] ;  /* 0x0418800074097984 */ /* 0x000fe80000000800 */
[----:B------:R-:W2:Y:S04]  /*a620*/  LDS R11, [R116+0x41c80] ;  /* 0x041c8000740b7984 */ /* 0x000ea80000000800 */
[----:B------:R-:W-:Y:S04]  /*a630*/  LDS R88, [R118+0x41880] ;  /* 0x0418800076587984 */ /* 0x000fe80000000800 */
[----:B------:R-:W-:Y:S04]  /*a640*/  LDS R90, [R118+0x41c80] ;  /* 0x041c8000765a7984 */ /* 0x000fe80000000800 */
[----:B------:R-:W-:Y:S04]  /*a650*/  LDS R89, [R117+0x41880] ;  /* 0x0418800075597984 */ /* 0x000fe80000000800 */
[----:B------:R-:W3:Y:S01]  /*a660*/  LDS R91, [R117+0x41c80] ;  /* 0x041c8000755b7984 */ /* 0x000ee20000000800 */
[C---:B------:R-:W-:Y:S08]  /*a670*/  HMMA.1688.F32.TF32 R76, R64.reuse, R40, R76 ;  /* 0x00000028404c723c */ /* 0x040ff0000008104c */
[C---:B------:R-:W-:Y:S08]  /*a680*/  HMMA.1688.F32.TF32 R72, R64.reuse, R44, R72 ;  /* 0x0000002c4048723c */ /* 0x040ff00000081048 */
[C---:B------:R-:W-:Y:S01]  /*a690*/  HMMA.1688.F32.TF32 R68, R64.reuse, R92, R112 ;  /* 0x0000005c4044723c */ /* 0x040fe20000081070 */
[----:B------:R-:W-:Y:S04]  /*a6a0*/  LDS R92, [R3+0x42800] ;  /* 0x04280000035c7984 */ /* 0x000fe80000000800 */
[----:B------:R-:W-:Y:S03]  /*a6b0*/  LDS R93, [R116+0x42800] ;  /* 0x04280000745d7984 */ /* 0x000fe60000000800 */
[----:B------:R-:W-:Y:S01]  /*a6c0*/  HMMA.1688.F32.TF32 R64, R64, R80, R108 ;  /* 0x000000504040723c */ /* 0x000fe2000008106c */
[----:B------:R-:W-:Y:S04]  /*a6d0*/  LDS R80, [R3+0x42080] ;  /* 0x0420800003507984 */ /* 0x000fe80000000800 */
[----:B------:R-:W-:Y:S03]  /*a6e0*/  LDS R81, [R116+0x42080] ;  /* 0x0420800074517984 */ /* 0x000fe60000000800 */
[C---:B-1----:R-:W-:Y:S01]  /*a6f0*/  HMMA.1688.F32.TF32 R76, R56.reuse, R42, R76 ;  /* 0x0000002a384c723c */ /* 0x042fe2000008104c */
[----:B------:R-:W4:Y:S04]  /*a700*/  LDL R113, [R1+0x224] ;  /* 0x0002240001717983 */ /* 0x000f280000100800 */
[----:B------:R-:W4:Y:S03]  /*a710*/  LDL R114, [R1+0x1fc] ;  /* 0x0001fc0001727983 */ /* 0x000f260000100800 */
[----:B------:R-:W-:Y:S01]  /*a720*/  HMMA.1688.F32.TF32 R72, R56, R46, R72 ;  /* 0x0000002e3848723c */ /* 0x000fe20000081048 */
[----:B------:R-:W4:Y:S07]  /*a730*/  LDL R115, [R1+0x240] ;  /* 0x0002400001737983 */ /* 0x000f2e0000100800 */
[C---:B------:R-:W-:Y:S08]  /*a740*/  HMMA.1688.F32.TF32 R48, R52.reuse, R42, R48 ;  /* 0x0000002a3430723c */ /* 0x040ff00000081030 */
[----:B------:R-:W-:Y:S08]  /*a750*/  HMMA.1688.F32.TF32 R12, R52, R46, R12 ;  /* 0x0000002e340c723c */ /* 0x000ff0000008100c */
[C---:B--2---:R-:W-:Y:S08]  /*a760*/  HMMA.1688.F32.TF32 R24, R8.reuse, R42, R24 ;  /* 0x0000002a0818723c */ /* 0x044ff00000081018 */
[----:B------:R-:W-:Y:S08]  /*a770*/  HMMA.1688.F32.TF32 R28, R8, R46, R28 ;  /* 0x0000002e081c723c */ /* 0x000ff0000008101c */
[C---:B------:R-:W-:Y:S08]  /*a780*/  HMMA.1688.F32.TF32 R68, R56.reuse, R94, R68 ;  /* 0x0000005e3844723c */ /* 0x040ff00000081044 */
[----:B------:R-:W-:Y:S01]  /*a790*/  HMMA.1688.F32.TF32 R64, R56, R82, R64 ;  /* 0x000000523840723c */ /* 0x000fe20000081040 */
[----:B------:R-:W-:Y:S07]  /*a7a0*/  LDSM.16.M88.4 R56, [R119+0x10080] ;  /* 0x010080007738783b */ /* 0x000fee0000000200 */
[C---:B------:R-:W-:Y:S08]  /*a7b0*/  HMMA.1688.F32.TF32 R16, R52.reuse, R94, R16 ;  /* 0x0000005e3410723c */ /* 0x040ff00000081010 */
[----:B------:R-:W-:Y:S01]  /*a7c0*/  HMMA.1688.F32.TF32 R20, R52, R82, R20 ;  /* 0x000000523414723c */ /* 0x000fe20000081014 */
[----:B------:R-:W-:Y:S07]  /*a7d0*/  LDSM.16.M88.4 R52, [R119+0x18080] ;  /* 0x018080007734783b */ /* 0x000fee0000000200 */
[C---:B------:R-:W-:Y:S08]  /*a7e0*/  HMMA.1688.F32.TF32 R32, R8.reuse, R94, R32 ;  /* 0x0000005e0820723c */ /* 0x040ff00000081020 */
[----:B------:R-:W-:Y:S01]  /*a7f0*/  HMMA.1688.F32.TF32 R36, R8, R82, R36 ;  /* 0x000000520824723c */ /* 0x000fe20000081024 */
[----:B------:R-:W-:Y:S07]  /*a800*/  LDSM.16.M88.4 R8, [R119+0x80] ;  /* 0x000080007708783b */ /* 0x000fee0000000200 */
[C---:B---3--:R-:W-:Y:S01]  /*a810*/  HMMA.1688.F32.TF32 R40, R88.reuse, R42, R60 ;  /* 0x0000002a5828723c */ /* 0x048fe2000008103c */
[----:B------:R-:W-:Y:S04]  /*a820*/  LDS R60, [R3+0x42000] ;  /* 0x04200000033c7984 */ /* 0x000fe80000000800 */
[----:B------:R-:W-:Y:S03]  /*a830*/  LDS R62, [R3+0x42400] ;  /* 0x04240000033e7984 */ /* 0x000fe60000000800 */
[C---:B------:R-:W-:Y:S01]  /*a840*/  HMMA.1688.F32.TF32 R44, R88.reuse, R46, R4 ;  /* 0x0000002e582c723c */ /* 0x040fe20000081004 */
[----:B------:R-:W-:Y:S04]  /*a850*/  LDS R61, [R116+0x42000] ;  /* 0x04200000743d7984 */ /* 0x000fe80000000800 */
[----:B------:R-:W1:Y:S04]  /*a860*/  LDS R63, [R116+0x42400] ;  /* 0x04240000743f7984 */ /* 0x000e680000000800 */
[----:B------:R-:W2:Y:S01]  /*a870*/  LDSM.16.M88.4 R4, [R119+0x8080] ;  /* 0x008080007704783b */ /* 0x000ea20000000200 */
[C---:B------:R-:W-:Y:S03]  /*a880*/  HMMA.1688.F32.TF32 R96, R88.reuse, R94, R96 ;  /* 0x0000005e5860723c */ /* 0x040fe60000081060 */
[----:B------:R-:W-:Y:S04]  /*a890*/  LDS R94, [R3+0x42c00] ;  /* 0x042c0000035e7984 */ /* 0x000fe80000000800 */
[----:B------:R-:W-:Y:S01]  /*a8a0*/  LDS R95, [R116+0x42c00] ;  /* 0x042c0000745f7984 */ /* 0x000fe20000000800 */
[----:B------:R-:W-:Y:S03]  /*a8b0*/  HMMA.1688.F32.TF32 R84, R88, R82, R84 ;  /* 0x000000525854723c */ /* 0x000fe60000081054 */
[----:B------:R-:W-:Y:S04]  /*a8c0*/  LDS R88, [R118+0x42000] ;  /* 0x0420000076587984 */ /* 0x000fe80000000800 */
[----:B------:R-:W-:Y:S04]  /*a8d0*/  LDS R90, [R118+0x42400] ;  /* 0x04240000765a7984 */ /* 0x000fe80000000800 */
[----:B------:R-:W-:Y:S04]  /*a8e0*/  LDS R89, [R117+0x42000] ;  /* 0x0420000075597984 */ /* 0x000fe80000000800 */
[----:B------:R-:W3:Y:S04]  /*a8f0*/  LDS R91, [R117+0x42400] ;  /* 0x04240000755b7984 */ /* 0x000ee80000000800 */
[----:B------:R-:W-:Y:S04]  /*a900*/  LDS R82, [R3+0x42480] ;  /* 0x0424800003527984 */ /* 0x000fe80000000800 */
[----:B------:R-:W3:Y:S01]  /*a910*/  LDS R83, [R116+0x42480] ;  /* 0x0424800074537984 */ /* 0x000ee20000000800 */
[C---:B-1----:R-:W-:Y:S08]  /*a920*/  HMMA.1688.F32.TF32 R76, R60.reuse, R8, R76 ;  /* 0x000000083c4c723c */ /* 0x042ff0000008104c */
[C---:B--2---:R-:W-:Y:S08]  /*a930*/  HMMA.1688.F32.TF32 R72, R60.reuse, R4, R72 ;  /* 0x000000043c48723c */ /* 0x044ff00000081048 */
[C---:B------:R-:W-:Y:S08]  /*a940*/  HMMA.1688.F32.TF32 R68, R60.reuse, R56, R68 ;  /* 0x000000383c44723c */ /* 0x040ff00000081044 */
[----:B------:R-:W-:Y:S01]  /*a950*/  HMMA.1688.F32.TF32 R64, R60, R52, R64 ;  /* 0x000000343c40723c */ /* 0x000fe20000081040 */
[----:B------:R-:W-:Y:S04]  /*a960*/  LDS R60, [R118+0x42080] ;  /* 0x04208000763c7984 */ /* 0x000fe80000000800 */
[----:B------:R-:W-:Y:S04]  /*a970*/  LDS R62, [R118+0x42480] ;  /* 0x04248000763e7984 */ /* 0x000fe80000000800 */
[----:B------:R-:W-:Y:S04]  /*a980*/  LDS R61, [R117+0x42080] ;  /* 0x04208000753d7984 */ /* 0x000fe80000000800 */
[----:B------:R-:W1:Y:S01]  /*a990*/  LDS R63, [R117+0x42480] ;  /* 0x04248000753f7984 */ /* 0x000e620000000800 */
[C---:B---3--:R-:W-:Y:S08]  /*a9a0*/  HMMA.1688.F32.TF32 R48, R88.reuse, R8, R48 ;  /* 0x000000085830723c */ /* 0x048ff00000081030 */
[C---:B------:R-:W-:Y:S08]  /*a9b0*/  HMMA.1688.F32.TF32 R12, R88.reuse, R4, R12 ;  /* 0x00000004580c723c */ /* 0x040ff0000008100c */
[C---:B------:R-:W-:Y:S08]  /*a9c0*/  HMMA.1688.F32.TF32 R16, R88.reuse, R56, R16 ;  /* 0x000000385810723c */ /* 0x040ff00000081010 */
[----:B------:R-:W-:Y:S01]  /*a9d0*/  HMMA.1688.F32.TF32 R20, R88, R52, R20 ;  /* 0x000000345814723c */ /* 0x000fe20000081014 */
[----:B------:R-:W-:Y:S04]  /*a9e0*/  LDS R88, [R118+0x42800] ;  /* 0x0428000076587984 */ /* 0x000fe80000000800 */
[----:B------:R-:W-:Y:S03]  /*a9f0*/  LDS R90, [R118+0x42c00] ;  /* 0x042c0000765a7984 */ /* 0x000fe60000000800 */
[C---:B------:R-:W-:Y:S01]  /*aa00*/  HMMA.1688.F32.TF32 R24, R80.reuse, R8, R24 ;  /* 0x000000085018723c */ /* 0x040fe20000081018 */
[----:B------:R-:W-:Y:S04]  /*aa10*/  LDS R89, [R117+0x42800] ;  /* 0x0428000075597984 */ /* 0x000fe80000000800 */
[----:B------:R-:W2:Y:S03]  /*aa20*/  LDS R91, [R117+0x42c00] ;  /* 0x042c0000755b7984 */ /* 0x000ea60000000800 */
[C---:B------:R-:W-:Y:S08]  /*aa30*/  HMMA.1688.F32.TF32 R28, R80.reuse, R4, R28 ;  /* 0x00000004501c723c */ /* 0x040ff0000008101c */
[C---:B------:R-:W-:Y:S08]  /*aa40*/  HMMA.1688.F32.TF32 R32, R80.reuse, R56, R32 ;  /* 0x000000385020723c */ /* 0x040ff00000081020 */
[----:B------:R-:W-:Y:S01]  /*aa50*/  HMMA.1688.F32.TF32 R36, R80, R52, R36 ;  /* 0x000000345024723c */ /* 0x000fe20000081024 */
[----:B------:R-:W-:Y:S04]  /*aa60*/  LDS R80, [R3+0x42880] ;  /* 0x0428800003507984 */ /* 0x000fe80000000800 */
[----:B------:R-:W-:Y:S03]  /*aa70*/  LDS R82, [R3+0x42c80] ;  /* 0x042c800003527984 */ /* 0x000fe60000000800 */
[C---:B-1----:R-:W-:Y:S01]  /*aa80*/  HMMA.1688.F32.TF32 R40, R60.reuse, R8, R40 ;  /* 0x000000083c28723c */ /* 0x042fe20000081028 */
[----:B------:R-:W-:Y:S04]  /*aa90*/  LDS R81, [R116+0x42880] ;  /* 0x0428800074517984 */ /* 0x000fe80000000800 */
[----:B------:R-:W1:Y:S03]  /*aaa0*/  LDS R83, [R116+0x42c80] ;  /* 0x042c800074537984 */ /* 0x000e660000000800 */
[C---:B------:R-:W-:Y:S08]  /*aab0*/  HMMA.1688.F32.TF32 R44, R60.reuse, R4, R44 ;  /* 0x000000043c2c723c */ /* 0x040ff0000008102c */
[C---:B------:R-:W-:Y:S08]  /*aac0*/  HMMA.1688.F32.TF32 R96, R60.reuse, R56, R96 ;  /* 0x000000383c60723c */ /* 0x040ff00000081060 */
[----:B------:R-:W-:Y:S01]  /*aad0*/  HMMA.1688.F32.TF32 R84, R60, R52, R84 ;  /* 0x000000343c54723c */ /* 0x000fe20000081054 */
[----:B------:R-:W-:Y:S04]  /*aae0*/  LDS R60, [R118+0x42880] ;  /* 0x04288000763c7984 */ /* 0x000fe80000000800 */
[----:B------:R-:W-:Y:S04]  /*aaf0*/  LDS R62, [R118+0x42c80] ;  /* 0x042c8000763e7984 */ /* 0x000fe80000000800 */
[----:B------:R-:W-:Y:S04]  /*ab00*/  LDS R61, [R117+0x42880] ;  /* 0x04288000753d7984 */ /* 0x000fe80000000800 */
[----:B------:R-:W3:Y:S01]  /*ab10*/  LDS R63, [R117+0x42c80] ;  /* 0x042c8000753f7984 */ /* 0x000ee20000000800 */
[C---:B------:R-:W-:Y:S08]  /*ab20*/  HMMA.1688.F32.TF32 R76, R92.reuse, R10, R76 ;  /* 0x0000000a5c4c723c */ /* 0x040ff0000008104c */
[C---:B------:R-:W-:Y:S08]  /*ab30*/  HMMA.1688.F32.TF32 R72, R92.reuse, R6, R72 ;  /* 0x000000065c48723c */ /* 0x040ff00000081048 */
[C---:B------:R-:W-:Y:S08]  /*ab40*/  HMMA.1688.F32.TF32 R68, R92.reuse, R58, R68 ;  /* 0x0000003a5c44723c */ /* 0x040ff00000081044 */
[----:B------:R-:W-:Y:S01]  /*ab50*/  HMMA.1688.F32.TF32 R64, R92, R54, R64 ;  /* 0x000000365c40723c */ /* 0x000fe20000081040 */
[----:B------:R-:W-:Y:S04]  /*ab60*/  LDS R92, [R118+0x43080] ;  /* 0x04308000765c7984 */ /* 0x000fe80000000800 */
[----:B------:R-:W-:Y:S03]  /*ab70*/  LDS R94, [R118+0x43480] ;  /* 0x04348000765e7984 */ /* 0x000fe60000000800 */
[C---:B--2---:R-:W-:Y:S01]  /*ab80*/  HMMA.1688.F32.TF32 R48, R88.reuse, R10, R48 ;  /* 0x0000000a5830723c */ /* 0x044fe20000081030 */
[----:B------:R-:W-:Y:S04]  /*ab90*/  LDS R93, [R117+0x43080] ;  /* 0x04308000755d7984 */ /* 0x000fe80000000800 */
[----:B------:R-:W-:Y:S03]  /*aba0*/  LDS R95, [R117+0x43480] ;  /* 0x04348000755f7984 */ /* 0x000fe60000000800 */
[C---:B------:R-:W-:Y:S08]  /*abb0*/  HMMA.1688.F32.TF32 R12, R88.reuse, R6, R12 ;  /* 0x00000006580c723c */ /* 0x040ff0000008100c */
[C---:B------:R-:W-:Y:S08]  /*abc0*/  HMMA.1688.F32.TF32 R16, R88.reuse, R58, R16 ;  /* 0x0000003a5810723c */ /* 0x040ff00000081010 */
[----:B------:R-:W-:Y:S01]  /*abd0*/  HMMA.1688.F32.TF32 R20, R88, R54, R20 ;  /* 0x000000365814723c */ /* 0x000fe20000081014 */
[----:B------:R-:W-:Y:S04]  /*abe0*/  LDS R88, [R3+0x43000] ;  /* 0x0430000003587984 */ /* 0x000fe80000000800 */
[----:B------:R-:W-:Y:S03]  /*abf0*/  LDS R90, [R3+0x43400] ;  /* 0x04340000035a7984 */ /* 0x000fe60000000800 */
[C---:B-1----:R-:W-:Y:S01]  /*ac00*/  HMMA.1688.F32.TF32 R24, R80.reuse, R10, R24 ;  /* 0x0000000a5018723c */ /* 0x042fe20000081018 */
[----:B------:R-:W-:Y:S04]  /*ac10*/  LDS R89, [R116+0x43000] ;  /* 0x0430000074597984 */ /* 0x000fe80000000800 */
[----:B------:R-:W-:Y:S03]  /*ac20*/  LDS R91, [R116+0x43400] ;  /* 0x04340000745b7984 */ /* 0x000fe60000000800 */
[C---:B------:R-:W-:Y:S08]  /*ac30*/  HMMA.1688.F32.TF32 R28, R80.reuse, R6, R28 ;  /* 0x00000006501c723c */ /* 0x040ff0000008101c */
[C---:B------:R-:W-:Y:S08]  /*ac40*/  HMMA.1688.F32.TF32 R32, R80.reuse, R58, R32 ;  /* 0x0000003a5020723c */ /* 0x040ff00000081020 */
[----:B------:R-:W-:Y:S01]  /*ac50*/  HMMA.1688.F32.TF32 R36, R80, R54, R36 ;  /* 0x000000365024723c */ /* 0x000fe20000081024 */
[----:B------:R-:W-:Y:S04]  /*ac60*/  LDS R80, [R118+0x43000] ;  /* 0x0430000076507984 */ /* 0x000fe80000000800 */
[----:B------:R-:W-:Y:S03]  /*ac70*/  LDS R82, [R118+0x43400] ;  /* 0x0434000076527984 */ /* 0x000fe60000000800 */
[C---:B---3--:R-:W-:Y:S01]  /*ac80*/  HMMA.1688.F32.TF32 R40, R60.reuse, R10, R40 ;  /* 0x0000000a3c28723c */ /* 0x048fe20000081028 */
[----:B------:R-:W1:Y:S04]  /*ac90*/  LDSM.16.M88.4 R8, [R104+0x80] ;  /* 0x000080006808783b */ /* 0x000e680000000200 */
[----:B------:R-:W-:Y:S03]  /*aca0*/  LDS R81, [R117+0x43000] ;  /* 0x0430000075517984 */ /* 0x000fe60000000800 */
[C---:B------:R-:W-:Y:S01]  /*acb0*/  HMMA.1688.F32.TF32 R44, R60.reuse, R6, R44 ;  /* 0x000000063c2c723c */ /* 0x040fe2000008102c */
[----:B------:R-:W-:Y:S04]  /*acc0*/  LDSM.16.M88.4 R4, [R104+0x18080] ;  /* 0x018080006804783b */ /* 0x000fe80000000200 */
[----:B------:R-:W2:Y:S03]  /*acd0*/  LDS R83, [R117+0x43400] ;  /* 0x0434000075537984 */ /* 0x000ea60000000800 */
[C---:B------:R-:W-:Y:S01]  /*ace0*/  HMMA.1688.F32.TF32 R96, R60.reuse, R58, R96 ;  /* 0x0000003a3c60723c */ /* 0x040fe20000081060 */
[----:B------:R-:W3:Y:S07]  /*acf0*/  LDSM.16.M88.4 R56, [R104+0x8080] ;  /* 0x008080006838783b */ /* 0x000eee0000000200 */
[----:B------:R-:W-:Y:S01]  /*ad00*/  HMMA.1688.F32.TF32 R84, R60, R54, R84 ;  /* 0x000000363c54723c */ /* 0x000fe20000081054 */
[----:B------:R-:W-:Y:S04]  /*ad10*/  LDS R60, [R3+0x43080] ;  /* 0x04308000033c7984 */ /* 0x000fe80000000800 */
[----:B------:R-:W-:Y:S04]  /*ad20*/  LDS R62, [R3+0x43480] ;  /* 0x04348000033e7984 */ /* 0x000fe80000000800 */
[----:B------:R-:W-:Y:S04]  /*ad30*/  LDSM.16.M88.4 R52, [R104+0x10080] ;  /* 0x010080006834783b */ /* 0x000fe80000000200 */
[----:B------:R-:W-:Y:S04]  /*ad40*/  LDS R61, [R116+0x43080] ;  /* 0x04308000743d7984 */ /* 0x000fe80000000800 */
[----:B------:R-:W4:Y:S01]  /*ad50*/  LDS R63, [R116+0x43480] ;  /* 0x04348000743f7984 */ /* 0x000f220000000800 */
[-C--:B-1----:R-:W-:Y:S08]  /*ad60*/  HMMA.1688.F32.TF32 R76, R88, R8.reuse, R76 ;  /* 0x00000008584c723c */ /* 0x082ff0000008104c */
[C---:B--2---:R-:W-:Y:S08]  /*ad70*/  HMMA.1688.F32.TF32 R48, R80.reuse, R8, R48 ;  /* 0x000000085030723c */ /* 0x044ff00000081030 */
[----:B---3--:R-:W-:Y:S08]  /*ad80*/  HMMA.1688.F32.TF32 R12, R80, R56, R12 ;  /* 0x00000038500c723c */ /* 0x008ff0000008100c */
[C---:B----4-:R-:W-:Y:S08]  /*ad90*/  HMMA.1688.F32.TF32 R24, R60.reuse, R8, R24 ;  /* 0x000000083c18723c */ /* 0x050ff00000081018 */
[C---:B------:R-:W-:Y:S08]  /*ada0*/  HMMA.1688.F32.TF32 R28, R60.reuse, R56, R28 ;  /* 0x000000383c1c723c */ /* 0x040ff0000008101c */
[C---:B------:R-:W-:Y:S08]  /*adb0*/  HMMA.1688.F32.TF32 R32, R60.reuse, R52, R32 ;  /* 0x000000343c20723c */ /* 0x040ff00000081020 */
[----:B------:R-:W-:Y:S01]  /*adc0*/  HMMA.1688.F32.TF32 R36, R60, R4, R36 ;  /* 0x000000043c24723c */ /* 0x000fe20000081024 */
        /* <DEDUP_REMOVED lines=9> */
[----:B------:R-:W2:Y:S01]  /*ae60*/  LDS R83, [R117+0x43c00] ;  /* 0x043c000075537984 */ /* 0x000ea20000000800 */
[C---:B------:R-:W-:Y:S08]  /*ae70*/  HMMA.1688.F32.TF32 R72, R88.reuse, R56, R72 ;  /* 0x000000385848723c */ /* 0x040ff00000081048 */
[C---:B------:R-:W-:Y:S08]  /*ae80*/  HMMA.1688.F32.TF32 R68, R88.reuse, R52, R68 ;  /* 0x000000345844723c */ /* 0x040ff00000081044 */
[----:B------:R-:W-:Y:S01]  /*ae90*/  HMMA.1688.F32.TF32 R64, R88, R4, R64 ;  /* 0x000000045840723c */ /* 0x000fe20000081040 */
[----:B------:R-:W-:Y:S04]  /*aea0*/  LDS R88, [R3+0x43880] ;  /* 0x0438800003587984 */ /* 0x000fe80000000800 */
[----:B------:R-:W-:Y:S04]  /*aeb0*/  LDS R90, [R3+0x43c80] ;  /* 0x043c8000035a7984 */ /* 0x000fe80000000800 */
[----:B------:R-:W-:Y:S04]  /*aec0*/  LDS R89, [R116+0x43880] ;  /* 0x0438800074597984 */ /* 0x000fe80000000800 */
[----:B------:R-:W3:Y:S01]  /*aed0*/  LDS R91, [R116+0x43c80] ;  /* 0x043c8000745b7984 */ /* 0x000ee20000000800 */
[C---:B-1----:R-:W-:Y:S08]  /*aee0*/  HMMA.1688.F32.TF32 R76, R60.reuse, R10, R76 ;  /* 0x0000000a3c4c723c */ /* 0x042ff0000008104c */
[C---:B------:R-:W-:Y:S08]  /*aef0*/  HMMA.1688.F32.TF32 R72, R60.reuse, R58, R72 ;  /* 0x0000003a3c48723c */ /* 0x040ff00000081048 */
[----:B------:R-:W-:Y:S08]  /*af00*/  HMMA.1688.F32.TF32 R100, R60, R54, R68 ;  /* 0x000000363c64723c */ /* 0x000ff00000081044 */
[C---:B------:R-:W-:Y:S08]  /*af10*/  HMMA.1688.F32.TF32 R40, R92.reuse, R8, R40 ;  /* 0x000000085c28723c */ /* 0x040ff00000081028 */
[C---:B------:R-:W-:Y:S08]  /*af20*/  HMMA.1688.F32.TF32 R44, R92.reuse, R56, R44 ;  /* 0x000000385c2c723c */ /* 0x040ff0000008102c */
[C---:B------:R-:W-:Y:S08]  /*af30*/  HMMA.1688.F32.TF32 R96, R92.reuse, R52, R96 ;  /* 0x000000345c60723c */ /* 0x040ff00000081060 */
[----:B------:R-:W-:Y:S08]  /*af40*/  HMMA.1688.F32.TF32 R84, R92, R4, R84 ;  /* 0x000000045c54723c */ /* 0x000ff00000081054 */
[----:B------:R-:W-:Y:S01]  /*af50*/  HMMA.1688.F32.TF32 R92, R60, R6, R64 ;  /* 0x000000063c5c723c */ /* 0x000fe20000081040 */
[----:B------:R-:W-:Y:S07]  /*af60*/  STL [R1+0x38c], R76 ;  /* 0x00038c4c01007387 */ /* 0x000fee0000100800 */
[C---:B--2---:R-:W-:Y:S01]  /*af70*/  HMMA.1688.F32.TF32 R48, R80.reuse, R10, R48 ;  /* 0x0000000a5030723c */ /* 0x044fe20000081030 */
[----:B------:R-:W-:Y:S04]  /*af80*/  STL [R1+0x388], R77 ;  /* 0x0003884d01007387 */ /* 0x000fe80000100800 */
[----:B------:R-:W-:Y:S03]  /*af90*/  LDS R60, [R118+0x43880] ;  /* 0x04388000763c7984 */ /* 0x000fe60000000800 */
[C---:B------:R-:W-:Y:S01]  /*afa0*/  HMMA.1688.F32.TF32 R12, R80.reuse, R58, R12 ;  /* 0x0000003a500c723c */ /* 0x040fe2000008100c */
[----:B------:R-:W-:Y:S04]  /*afb0*/  LDS R62, [R118+0x43c80] ;  /* 0x043c8000763e7984 */ /* 0x000fe80000000800 */
[----:B------:R-:W-:Y:S03]  /*afc0*/  LDS R61, [R117+0x43880] ;  /* 0x04388000753d7984 */ /* 0x000fe60000000800 */
[C---:B------:R-:W-:Y:S01]  /*afd0*/  HMMA.1688.F32.TF32 R16, R80.reuse, R54, R16 ;  /* 0x000000365010723c */ /* 0x040fe20000081010 */
[----:B------:R-:W1:Y:S04]  /*afe0*/  LDS R63, [R117+0x43c80] ;  /* 0x043c8000753f7984 */ /* 0x000e680000000800 */
[----:B------:R-:W-:Y:S04]  /*aff0*/  STL [R1+0x384], R78 ;  /* 0x0003844e01007387 */ /* 0x000fe80000100800 */
[----:B------:R-:W-:Y:S01]  /*b000*/  STL [R1+0x380], R79 ;  /* 0x0003804f01007387 */ /* 0x000fe20000100800 */
[----:B------:R-:W-:Y:S03]  /*b010*/  HMMA.1688.F32.TF32 R20, R80, R6, R20 ;  /* 0x000000065014723c */ /* 0x000fe60000081014 */
[----:B------:R-:W-:Y:S04]  /*b020*/  STL [R1+0x39c], R72 ;  /* 0x00039c4801007387 */ /* 0x000fe80000100800 */
[----:B------:R-:W-:Y:S01]  /*b030*/  STL [R1+0x398], R73 ;  /* 0x0003984901007387 */ /* 0x000fe20000100800 */
[C---:B---3--:R-:W-:Y:S03]  /*b040*/  HMMA.1688.F32.TF32 R24, R88.reuse, R10, R24 ;  /* 0x0000000a5818723c */ /* 0x048fe60000081018 */
[----:B------:R-:W-:Y:S04]  /*b050*/  STL [R1+0x394], R74 ;  /* 0x0003944a01007387 */ /* 0x000fe80000100800 */
[----:B------:R-:W-:Y:S04]  /*b060*/  STL [R1+0x390], R75 ;  /* 0x0003904b01007387 */ /* 0x000fe80000100800 */
[----:B------:R-:W-:Y:S04]  /*b070*/  STL [R1+0x3ac], R100 ;  /* 0x0003ac6401007387 */ /* 0x000fe80000100800 */
[----:B------:R-:W-:Y:S01]  /*b080*/  STL [R1+0x3a8], R101 ;  /* 0x0003a86501007387 */ /* 0x000fe20000100800 */
[C---:B------:R-:W-:Y:S03]  /*b090*/  HMMA.1688.F32.TF32 R28, R88.reuse, R58, R28 ;  /* 0x0000003a581c723c */ /* 0x040fe6000008101c */
        /* <DEDUP_REMOVED lines=9> */
[----:B------:R-:W-:Y:S03]  /*b130*/  HMMA.1688.F32.TF32 R36, R88, R6, R36 ;  /* 0x000000065824723c */ /* 0x000fe60000081024 */
[----:B------:R-:W-:Y:S04]  /*b140*/  STL [R1+0x3c4], R50 ;  /* 0x0003c43201007387 */ /* 0x000fe80000100800 */
[----:B------:R-:W-:Y:S04]  /*b150*/  STL [R1+0x3c0], R51 ;  /* 0x0003c03301007387 */ /* 0x000fe80000100800 */
[----:B------:R-:W-:Y:S04]  /*b160*/  STL [R1+0x3dc], R12 ;  /* 0x0003dc0c01007387 */ /* 0x000fe80000100800 */
[----:B------:R-:W-:Y:S04]  /*b170*/  STL [R1+0x3d8], R13 ;  /* 0x0003d80d01007387 */ /* 0x000fe80000100800 */
[----:B------:R2:W-:Y:S04]  /*b180*/  STL [R1+0x3d4], R14 ;  /* 0x0003d40e01007387 */ /* 0x0005e80000100800 */
[----:B------:R3:W-:Y:S04]  /*b190*/  STL [R1+0x3d0], R15 ;  /* 0x0003d00f01007387 */ /* 0x0007e80000100800 */
[----:B------:R4:W-:Y:S04]  /*b1a0*/  STL [R1+0x3ec], R16 ;  /* 0x0003ec1001007387 */ /* 0x0009e80000100800 */
[----:B------:R1:W-:Y:S04]  /*b1b0*/  STL [R1+0x3e8], R17 ;  /* 0x0003e81101007387 */ /* 0x0003e80000100800 */
[----:B------:R-:W-:Y:S04]  /*b1c0*/  STL [R1+0x3e4], R18 ;  /* 0x0003e41201007387 */ /* 0x000fe80000100800 */
        /* <DEDUP_REMOVED lines=10> */
[----:B------:R-:W-:Y:S01]  /*b270*/  STL [R1+0x418], R29 ;  /* 0x0004181d01007387 */ /* 0x000fe20000100800 */
[----:B-1----:R-:W-:Y:S03]  /*b280*/  HMMA.1688.F32.TF32 R40, R60, R10, R40 ;  /* 0x0000000a3c28723c */ /* 0x002fe60000081028 */
        /* <DEDUP_REMOVED lines=10> */
[----:B--2---:R-:W2:Y:S04]  /*b330*/  LDL R14, [R1+0x23c] ;  /* 0x00023c00010e7983 */ /* 0x004ea80000100800 */
[----:B---3--:R-:W3:Y:S04]  /*b340*/  LDL R15, [R1+0x21c] ;  /* 0x00021c00010f7983 */ /* 0x008ee80000100800 */
[----:B------:R-:W3:Y:S04]  /*b350*/  LDL R9, [R1+0x238] ;  /* 0x0002380001097983 */ /* 0x000ee80000100800 */
[----:B------:R-:W-:Y:S04]  /*b360*/  STL [R1+0x44c], R40 ;  /* 0x00044c2801007387 */ /* 0x000fe80000100800 */
[----:B------:R-:W-:Y:S04]  /*b370*/  STL [R1+0x448], R41 ;  /* 0x0004482901007387 */ /* 0x000fe80000100800 */
[----:B------:R-:W-:Y:S04]  /*b380*/  STL [R1+0x444], R42 ;  /* 0x0004442a01007387 */ /* 0x000fe80000100800 */
[----:B------:R-:W-:Y:S04]  /*b390*/  STL [R1+0x440], R43 ;  /* 0x0004402b01007387 */ /* 0x000fe80000100800 */
[----:B------:R-:W3:Y:S04]  /*b3a0*/  LDL R13, [R1+0x234] ;  /* 0x00023400010d7983 */ /* 0x000ee80000100800 */
[----:B------:R-:W3:Y:S04]  /*b3b0*/  LDL R10, [R1+0x218] ;  /* 0x00021800010a7983 */ /* 0x000ee80000100800 */
[----:B------:R-:W3:Y:S04]  /*b3c0*/  LDL R12, [R1+0x214] ;  /* 0x00021400010c7983 */ /* 0x000ee80000100800 */
[----:B------:R-:W1:Y:S04]  /*b3d0*/  S2R R106, SR_TID.X ;  /* 0x00000000006a7919 */ /* 0x000e680000002100 */
[----:B------:R-:W1:Y:S01]  /*b3e0*/  S2R R123, SR_TID.X ;  /* 0x00000000007b7919 */ /* 0x000e620000002100 */
[----:B------:R-:W-:-:S02]  /*b3f0*/  UISETP.GE.AND UP1, UPT, UR4, UR12, UPT ;  /* 0x0000000c0400728c */ /* 0x000fc4000bf26270 */
[----:B------:R-:W-:Y:S01]  /*b400*/  UIADD3 UR10, UR10, 0x1, URZ ;  /* 0x000000010a0a7890 */ /* 0x000fe2000fffe03f */
[----:B------:R-:W-:Y:S01]  /*b410*/  HMMA.1688.F32.TF32 R44, R60, R58, R44 ;  /* 0x0000003a3c2c723c */ /* 0x000fe2000008102c */
[----:B------:R-:W3:Y:S04]  /*b420*/  LDL R11, [R1+0x230] ;  /* 0x00023000010b7983 */ /* 0x000ee80000100800 */
[----:B----4-:R-:W4:Y:S01]  /*b430*/  LDL R16, [R1+0x22c] ;  /* 0x00022c0001107983 */ /* 0x010f220000100800 */
[----:B-1----:R-:W-:-:S04]  /*b440*/  SHF.R.U32.HI R106, RZ, 0x6, R106 ;  /* 0x00000006ff6a7819 */ /* 0x002fc8000001166a */
[----:B------:R-:W-:-:S04]  /*b450*/  SGXT.U32 R106, R106, 0x3 ;  /* 0x000000036a6a781a */ /* 0x000fc80000000000 */
[----:B------:R-:W-:-:S04]  /*b460*/  LOP3.LUT R106, R106, 0x8, RZ, 0xfc, !PT ;  /* 0x000000086a6a7812 */ /* 0x000fc800078efcff */
[----:B------:R-:W-:Y:S02]  /*b470*/  ISETP.GE.AND P1, PT, R106, UR9, PT ;  /* 0x000000096a007c0c */ /* 0x000fe4000bf26270 */
[----:B------:R-:W1:Y:S01]  /*b480*/  S2R R106, SR_TID.X ;  /* 0x00000000006a7919 */ /* 0x000e620000002100 */
[----:B------:R-:W-:-:S04]  /*b490*/  SHF.R.U32.HI R105, RZ, 0x6, R123 ;  /* 0x00000006ff697819 */ /* 0x000fc8000001167b */
[----:B------:R-:W-:-:S04]  /*b4a0*/  SGXT.U32 R105, R105, 0x3 ;  /* 0x000000036969781a */ /* 0x000fc80000000000 */
[----:B------:R-:W-:Y:S02]  /*b4b0*/  ISETP.GE.AND P0, PT, R105, UR9, PT ;  /* 0x0000000969007c0c */ /* 0x000fe4000bf06270 */
[----:B------:R-:W-:Y:S02]  /*b4c0*/  PLOP3.LUT P2, PT, PT, PT, UP1, 0x40, 0x0 ;  /* 0x000000000000781c */ /* 0x000fe40003f4e818 */
[----:B------:R-:W-:Y:S01]  /*b4d0*/  SEL R4, RZ, 0x4, P0 ;  /* 0x00000004ff047807 */ /* 0x000fe20000000000 */
[----:B------:R-:W-:Y:S01]  /*b4e0*/  UISETP.GT.AND UP0, UPT, UR10, 0x1, UPT ;  /* 0x000000010a00788c */ /* 0x000fe2000bf04270 */
[----:B-1----:R-:W-:-:S04]  /*b4f0*/  SHF.R.U32.HI R106, RZ, 0x6, R106 ;  /* 0x00000006ff6a7819 */ /* 0x002fc8000001166a */
[----:B------:R-:W-:Y:S02]  /*b500*/  SGXT.U32 R106, R106, 0x3 ;  /* 0x000000036a6a781a */ /* 0x000fe40000000000 */
[----:B------:R-:W-:Y:S02]  /*b510*/  PLOP3.LUT P3, PT, PT, PT, UP1, 0x40, 0x0 ;  /* 0x000000000000781c */ /* 0x000fe40003f6e818 */
[----:B------:R-:W-:Y:S01]  /*b520*/  SEL R3, RZ, 0x4, P1 ;  /* 0x00000004ff037807 */ /* 0x000fe20000800000 */
[----:B------:R-:W-:Y:S01]  /*b530*/  IMAD R106, R106, c[0x0][0x188], RZ ;  /* 0x000062006a6a7a24 */ /* 0x000fe200078e02ff */
[----:B------:R-:W-:Y:S01]  /*b540*/  SEL R4, R4, RZ, P2 ;  /* 0x000000ff04047207 */ /* 0x000fe20001000000 */
[----:B------:R-:W-:Y:S01]  /*b550*/  USEL UR10, UR10, URZ, !UP0 ;  /* 0x0000003f0a0a7287 */ /* 0x000fe2000c000000 */
[----:B------:R-:W-:Y:S01]  /*b560*/  SEL R3, R3, RZ, P3 ;  /* 0x000000ff03037207 */ /* 0x000fe20001800000 */
[----:B------:R-:W-:Y:S01]  /*b570*/  IMAD.SHL.U32 R106, R106, 0x4, RZ ;  /* 0x000000046a6a7824 */ /* 0x000fe200078e00ff */
[----:B------:R-:W-:-:S02]  /*b580*/  ISETP.NE.U32.AND P0, PT, R4, RZ, PT ;  /* 0x000000ff0400720c */ /* 0x000fc40003f05070 */
[----:B------:R-:W-:Y:S01]  /*b590*/  ISETP.NE.U32.AND P1, PT, R3, RZ, PT ;  /* 0x000000ff0300720c */ /* 0x000fe20003f25070 */
[----:B------:R-:W-:Y:S01]  /*b5a0*/  IMAD.U32 R3, RZ, RZ, UR10 ;  /* 0x0000000aff037e24 */ /* 0x000fe2000f8e00ff */
[-C--:B------:R-:W-:Y:S02]  /*b5b0*/  IADD3 R4, P2, R106, R121.reuse, RZ ;  /* 0x000000796a047210 */ /* 0x080fe40007f5e0ff */
[----:B------:R-:W1:Y:S01]  /*b5c0*/  S2R R106, SR_TID.X ;  /* 0x00000000006a7919 */ /* 0x000e620000002100 */
[----:B------:R-:W-:Y:S02]  /*b5d0*/  IMAD R3, R3, 0x4000, R114 ;  /* 0x0000400003037824 */ /* 0x000fe400078e0272 */
[----:B------:R-:W-:Y:S01]  /*b5e0*/  IMAD.X R5, R120, 0x1, R113, P2 ;  /* 0x0000000178057824 */ /* 0x000fe200010e0671 */
[----:B------:R-:W-:Y:S06]  /*b5f0*/  BAR.SYNC.DEFER_BLOCKING 0x0 ;  /* 0x0000000000007b1d */ /* 0x000fec0000010000 */
[----:B------:R-:W-:Y:S01]  /*b600*/  @!PT LDS RZ, [RZ] ;  /* 0x00000000fffff984 */ /* 0x000fe20000000800 */
[----:B------:R-:W-:Y:S01]  /*b610*/  @!PT LDS RZ, [RZ] ;  /* 0x00000000fffff984 */ /* 0x000fe20000000800 */
[----:B------:R-:W-:Y:S01]  /*b620*/  @!PT LDS RZ, [RZ] ;  /* 0x00000000fffff984 */ /* 0x000fe20000000800 */
[----:B------:R1:W-:Y:S02]  /*b630*/  LDGSTS.E [R3+0x40000], [R4.64], P0 ;  /* 0x4000000004037fae */ /* 0x0003e4000812184e */
[----:B-1----:R-:W-:-:S05]  /*b640*/  IADD3 R4, P0, R115, R121, RZ ;  /* 0x0000007973047210 */ /* 0x002fca0007f1e0ff */
[----:B------:R-:W-:Y:S02]  /*b650*/  IMAD.X R5, R120, 0x1, R107, P0 ;  /* 0x0000000178057824 */ /* 0x000fe400000e066b */
[----:B------:R-:W1:Y:S01]  /*b660*/  S2R R107, SR_TID.X ;  /* 0x00000000006b7919 */ /* 0x000e620000002100 */
[----:B------:R-:W-:-:S03]  /*b670*/  SHF.R.U32.HI R106, RZ, 0x6, R106 ;  /* 0x00000006ff6a7819 */ /* 0x000fc6000001166a */
[----:B------:R1:W-:Y:S01]  /*b680*/  LDGSTS.E [R3+0x40800], [R4.64], P1 ;  /* 0x4080000004037fae */ /* 0x0003e2000892184e */
[----:B------:R-:W-:-:S04]  /*b690*/  SGXT.U32 R106, R106, 0x3 ;  /* 0x000000036a6a781a */ /* 0x000fc80000000000 */
[----:B------:R-:W-:-:S04]  /*b6a0*/  LOP3.LUT R106, R106, 0x10, RZ, 0xfc, !PT ;  /* 0x000000106a6a7812 */ /* 0x000fc800078efcff */
[----:B------:R-:W-:Y:S02]  /*b6b0*/  ISETP.GE.AND P0, PT, R106, UR9, PT ;  /* 0x000000096a007c0c */ /* 0x000fe4000bf06270 */
[--C-:B-1----:R-:W-:Y:S02]  /*b6c0*/  SHF.R.U32.HI R106, RZ, 0x6, R107.reuse ;  /* 0x00000006ff6a7819 */ /* 0x102fe4000001166b */
[----:B------:R-:W-:Y:S02]  /*b6d0*/  SHF.R.U32.HI R107, RZ, 0x6, R107 ;  /* 0x00000006ff6b7819 */ /* 0x000fe4000001166b */
[----:B------:R-:W-:Y:S02]  /*b6e0*/  SGXT.U32 R106, R106, 0x3 ;  /* 0x000000036a6a781a */ /* 0x000fe40000000000 */
[----:B------:R-:W-:Y:S02]  /*b6f0*/  SGXT.U32 R107, R107, 0x3 ;  /* 0x000000036b6b781a */ /* 0x000fe40000000000 */
[----:B------:R-:W-:-:S02]  /*b700*/  LOP3.LUT R8, R106, 0x18, RZ, 0xfc, !PT ;  /* 0x000000186a087812 */ /* 0x000fc400078efcff */
[----:B------:R-:W-:Y:S02]  /*b710*/  SEL R4, RZ, 0x4, P0 ;  /* 0x00000004ff047807 */ /* 0x000fe40000000000 */
[----:B------:R-:W-:Y:S02]  /*b720*/  ISETP.GE.AND P0, PT, R8, UR9, PT ;  /* 0x0000000908007c0c */ /* 0x000fe4000bf06270 */
[----:B------:R-:W-:Y:S02]  /*b730*/  LOP3.LUT R8, R107, 0x20, RZ, 0xfc, !PT ;  /* 0x000000206b087812 */ /* 0x000fe400078efcff */
[----:B------:R-:W1:Y:S01]  /*b740*/  S2R R107, SR_TID.X ;  /* 0x00000000006b7919 */ /* 0x000e620000002100 */
[----:B------:R-:W-:Y:S02]  /*b750*/  PLOP3.LUT P1, PT, PT, PT, UP1, 0x40, 0x0 ;  /* 0x000000000000781c */ /* 0x000fe40003f2e818 */
[----:B------:R-:W-:Y:S02]  /*b760*/  PLOP3.LUT P2, PT, PT, PT, UP1, 0x40, 0x0 ;  /* 0x000000000000781c */ /* 0x000fe40003f4e818 */
[----:B------:R-:W-:-:S02]  /*b770*/  SEL R4, R4, RZ, P1 ;  /* 0x000000ff04047207 */ /* 0x000fc40000800000 */
[----:B------:R-:W-:Y:S02]  /*b780*/  SEL R5, RZ, 0x4, P0 ;  /* 0x00000004ff057807 */ /* 0x000fe40000000000 */
[----:B------:R-:W-:Y:S02]  /*b790*/  ISETP.GE.AND P1, PT, R8, UR9, PT ;  /* 0x0000000908007c0c */ /* 0x000fe4000bf26270 */
[----:B------:R-:W-:Y:S02]  /*b7a0*/  SHF.R.U32.HI R123, RZ, 0x6, R123 ;  /* 0x00000006ff7b7819 */ /* 0x000fe4000001167b */
[----:B------:R-:W-:Y:S02]  /*b7b0*/  ISETP.NE.U32.AND P0, PT, R4, RZ, PT ;  /* 0x000000ff0400720c */ /* 0x000fe40003f05070 */
[----:B-1----:R-:W-:-:S04]  /*b7c0*/  SHF.R.U32.HI R107, RZ, 0x6, R107 ;  /* 0x00000006ff6b7819 */ /* 0x002fc8000001166b */
[----:B------:R-:W-:-:S04]  /*b7d0*/  SGXT.U32 R107, R107, 0x3 ;  /* 0x000000036b6b781a */ /* 0x000fc80000000000 */
[----:B------:R-:W-:Y:S02]  /*b7e0*/  LOP3.LUT R8, R107, 0x28, RZ, 0xfc, !PT ;  /* 0x000000286b087812 */ /* 0x000fe400078efcff */
[----:B------:R-:W-:Y:S02]  /*b7f0*/  SEL R5, R5, RZ, P2 ;  /* 0x000000ff05057207 */ /* 0x000fe40001000000 */
[----:B------:R-:W-:Y:S02]  /*b800*/  PLOP3.LUT P3, PT, PT, PT, UP1, 0x40, 0x0 ;  /* 0x000000000000781c */ /* 0x000fe40003f6e818 */
[----:B------:R-:W-:Y:S02]  /*b810*/  SEL R4, RZ, 0x4, P1 ;  /* 0x00000004ff047807 */ /* 0x000fe40000800000 */
[----:B------:R-:W-:Y:S02]  /*b820*/  ISETP.GE.AND P2, PT, R8, UR9, PT ;  /* 0x0000000908007c0c */ /* 0x000fe4000bf46270 */
[----:B------:R-:W-:-:S02]  /*b830*/  SGXT.U32 R123, R123, 0x3 ;  /* 0x000000037b7b781a */ /* 0x000fc40000000000 */
[----:B------:R-:W-:Y:S02]  /*b840*/  ISETP.NE.U32.AND P1, PT, R5, RZ, PT ;  /* 0x000000ff0500720c */ /* 0x000fe40003f25070 */
[----:B------:R-:W-:Y:S02]  /*b850*/  SEL R5, R4, RZ, P3 ;  /* 0x000000ff04057207 */ /* 0x000fe40001800000 */
[----:B------:R-:W-:Y:S01]  /*b860*/  SEL R8, RZ, 0x4, P2 ;  /* 0x00000004ff087807 */ /* 0x000fe20001000000 */
[----:B------:R-:W-:Y:S01]  /*b870*/  HMMA.1688.F32.TF32 R96, R60, R54, R96 ;  /* 0x000000363c60723c */ /* 0x000fe20000081060 */
[----:B------:R-:W-:Y:S02]  /*b880*/  PLOP3.LUT P4, PT, PT, PT, UP1, 0x40, 0x0 ;  /* 0x000000000000781c */ /* 0x000fe40003f8e818 */
[----:B------:R-:W-:Y:S02]  /*b890*/  ISETP.NE.U32.AND P3, PT, R5, RZ, PT ;  /* 0x000000ff0500720c */ /* 0x000fe40003f65070 */
[----:B------:R-:W-:-:S02]  /*b8a0*/  SEL R8, R8, RZ, P4 ;  /* 0x000000ff08087207 */ /* 0x000fc40002000000 */
[----:B------:R-:W-:Y:S02]  /*b8b0*/  PLOP3.LUT P5, PT, PT, PT, UP1, 0x40, 0x0 ;  /* 0x000000000000781c */ /* 0x000fe40003fae818 */
[-C--:B--2---:R-:W-:Y:S02]  /*b8c0*/  IADD3 R4, P2, R14, R121.reuse, RZ ;  /* 0x000000790e047210 */ /* 0x084fe40007f5e0ff */
[----:B------:R-:W-:Y:S02]  /*b8d0*/  LOP3.LUT R14, R123, 0x30, RZ, 0xfc, !PT ;  /* 0x000000307b0e7812 */ /* 0x000fe400078efcff */
[----:B------:R-:W1:Y:S01]  /*b8e0*/  S2R R123, SR_TID.X ;  /* 0x00000000007b7919 */ /* 0x000e620000002100 */
[----:B---3--:R-:W-:Y:S01]  /*b8f0*/  IMAD.X R5, R120, 0x1, R15, P2 ;  /* 0x0000000178057824 */ /* 0x008fe200010e060f */
[----:B------:R-:W-:Y:S02]  /*b900*/  ISETP.GE.AND P4, PT, R14, UR9, PT ;  /* 0x000000090e007c0c */ /* 0x000fe4000bf86270 */
[----:B------:R-:W-:Y:S01]  /*b910*/  ISETP.NE.U32.AND P2, PT, R8, RZ, PT ;  /* 0x000000ff0800720c */ /* 0x000fe20003f45070 */
[----:B------:R-:W2:Y:S04]  /*b920*/  LDL R15, [R1+0x228] ;  /* 0x00022800010f7983 */ /* 0x000ea80000100800 */
[----:B------:R3:W-:Y:S04]  /*b930*/  LDGSTS.E [R3+0x41000], [R4.64], P0 ;  /* 0x4100000004037fae */ /* 0x0007e8000812184e */
[----:B------:R-:W2:Y:S01]  /*b940*/  LDL R14, [R1+0x210] ;  /* 0x00021000010e7983 */ /* 0x000ea20000100800 */
[----:B---3--:R-:W-:-:S02]  /*b950*/  IADD3 R4, P0, R9, R121, RZ ;  /* 0x0000007909047210 */ /* 0x008fc40007f1e0ff */
[----:B------:R-:W-:Y:S02]  /*b960*/  SEL R9, RZ, 0x4, P4 ;  /* 0x00000004ff097807 */ /* 0x000fe40002000000 */
[----:B------:R-:W-:Y:S01]  /*b970*/  IADD3 R8, P4, R13, R121, RZ ;  /* 0x000000790d087210 */ /* 0x000fe20007f9e0ff */
[----:B------:R-:W-:Y:S01]  /*b980*/  STL [R1+0x45c], R44 ;  /* 0x00045c2c01007387 */ /* 0x000fe20000100800 */
[C---:B------:R-:W-:Y:S01]  /*b990*/  IMAD.X R5, R120.reuse, 0x1, R10, P0 ;  /* 0x0000000178057824 */ /* 0x040fe200000e060a */
[----:B------:R-:W-:Y:S02]  /*b9a0*/  SEL R10, R9, RZ, P5 ;  /* 0x000000ff090a7207 */ /* 0x000fe40002800000 */
[----:B------:R-:W-:Y:S01]  /*b9b0*/  STL [R1+0x458], R45 ;  /* 0x0004582d01007387 */ /* 0x000fe20000100800 */
[----:B------:R-:W-:Y:S01]  /*b9c0*/  IMAD.X R9, R120, 0x1, R12, P4 ;  /* 0x0000000178097824 */ /* 0x000fe200020e060c */
[----:B-1----:R-:W-:Y:S02]  /*b9d0*/  LOP3.LUT R12, R123, 0x3f, RZ, 0xc0, !PT ;  /* 0x0000003f7b0c7812 */ /* 0x002fe400078ec0ff */
[----:B------:R-:W-:Y:S04]  /*b9e0*/  STL [R1+0x454], R46 ;  /* 0x0004542e01007387 */ /* 0x000fe80000100800 */
[----:B------:R-:W-:Y:S04]  /*b9f0*/  STL [R1+0x450], R47 ;  /* 0x0004502f01007387 */ /* 0x000fe80000100800 */
[----:B------:R-:W3:Y:S01]  /*ba00*/  LDL R13, [R1+0x20c] ;  /* 0x00020c00010d7983 */ /* 0x000ee20000100800 */
[----:B------:R-:W-:-:S03]  /*ba10*/  ISETP.GE.AND P5, PT, R12, UR9, PT ;  /* 0x000000090c007c0c */ /* 0x000fc6000bfa6270 */
[----:B------:R-:W-:Y:S04]  /*ba20*/  STL [R1+0x46c], R96 ;  /* 0x00046c6001007387 */ /* 0x000fe80000100800 */
[----:B------:R-:W-:Y:S04]  /*ba30*/  STL [R1+0x468], R97 ;  /* 0x0004686101007387 */ /* 0x000fe80000100800 */
[----:B------:R-:W-:Y:S04]  /*ba40*/  STL [R1+0x464], R98 ;  /* 0x0004646201007387 */ /* 0x000fe80000100800 */
[----:B------:R-:W-:Y:S04]  /*ba50*/  STL [R1+0x460], R99 ;  /* 0x0004606301007387 */ /* 0x000fe80000100800 */
[----:B------:R-:W3:Y:S04]  /*ba60*/  LDL R12, [R1+0x208] ;  /* 0x00020800010c7983 */ /* 0x000ee80000100800 */
[----:B------:R-:W3:Y:S01]  /*ba70*/  LDL.LU R58, [R1+0x1f4] ;  /* 0x0001f400013a7983 */ /* 0x000ee20000300800 */
[----:B------:R-:W-:Y:S01]  /*ba80*/  LOP3.LUT R17, R105, 0x38, RZ, 0xfc, !PT ;  /* 0x0000003869117812 */ /* 0x000fe200078efcff */
[----:B------:R-:W-:Y:S01]  /*ba90*/  HMMA.1688.F32.TF32 R84, R60, R6, R84 ;  /* 0x000000063c54723c */ /* 0x000fe20000081054 */
[----:B------:R-:W-:Y:S01]  /*baa0*/  ISETP.NE.U32.AND P0, PT, R10, RZ, PT ;  /* 0x000000ff0a00720c */ /* 0x000fe20003f05070 */
[----:B------:R1:W-:Y:S01]  /*bab0*/  LDGSTS.E [R3+0x41800], [R4.64], P1 ;  /* 0x4180000004037fae */ /* 0x0003e2000892184e */
[----:B------:R-:W-:-:S02]  /*bac0*/  ISETP.GE.AND P4, PT, R17, UR9, PT ;  /* 0x0000000911007c0c */ /* 0x000fc4000bf86270 */
[----:B------:R-:W-:Y:S01]  /*bad0*/  IADD3 R10, P1, R11, R121, RZ ;  /* 0x000000790b0a7210 */ /* 0x000fe20007f3e0ff */
[----:B------:R4:W-:Y:S01]  /*bae0*/  LDGSTS.E [R3+0x42000], [R8.64], P3 ;  /* 0x4200000008037fae */ /* 0x0009e2000992184e */
[----:B------:R-:W-:-:S03]  /*baf0*/  SEL R11, RZ, 0x4, P5 ;  /* 0x00000004ff0b7807 */ /* 0x000fc60002800000 */
[----:B------:R-:W3:Y:S01]  /*bb00*/  LDL.LU R53, [R1+0x1f0] ;  /* 0x0001f00001357983 */ /* 0x000ee20000300800 */
[----:B-1----:R-:W-:-:S03]  /*bb10*/  SEL R5, RZ, 0x4, P4 ;  /* 0x00000004ff057807 */ /* 0x002fc60002000000 */
[----:B------:R-:W3:Y:S01]  /*bb20*/  LDL.LU R64, [R1+0x1ec] ;  /* 0x0001ec0001407983 */ /* 0x000ee20000300800 */
[----:B------:R-:W-:Y:S01]  /*bb30*/  PLOP3.LUT P4, PT, PT, PT, UP1, 0x40, 0x0 ;  /* 0x000000000000781c */ /* 0x000fe20003f8e818 */
[----:B----4-:R-:W-:Y:S01]  /*bb40*/  IMAD.U32 R9, RZ, RZ, UR6 ;  /* 0x00000006ff097e24 */ /* 0x010fe2000f8e00ff */
[----:B------:R-:W-:Y:S01]  /*bb50*/  IADD3 R4, P3, R16, R121, RZ ;  /* 0x0000007910047210 */ /* 0x000fe20007f7e0ff */
[----:B------:R-:W4:Y:S01]  /*bb60*/  LDL.LU R54, [R1+0x1e8] ;  /* 0x0001e80001367983 */ /* 0x000f220000300800 */
[----:B------:R-:W-:Y:S02]  /*bb70*/  SEL R52, R11, RZ, P4 ;  /* 0x000000ff0b347207 */ /* 0x000fe40002000000 */
[----:B------:R-:W-:Y:S02]  /*bb80*/  PLOP3.LUT P6, PT, PT, PT, UP1, 0x40, 0x0 ;  /* 0x000000000000781c */ /* 0x000fe40003fce818 */
[----:B------:R-:W-:Y:S02]  /*bb90*/  ISETP.NE.U32.AND P4, PT, R52, RZ, PT ;  /* 0x000000ff3400720c */ /* 0x000fe40003f85070 */
[----:B------:R-:W-:-:S04]  /*bba0*/  SEL R5, R5, RZ, P6 ;  /* 0x000000ff05057207 */ /* 0x000fc80003000000 */
[----:B------:R-:W-:Y:S02]  /*bbb0*/  ISETP.NE.U32.AND P6, PT, R5, RZ, PT ;  /* 0x000000ff0500720c */ /* 0x000fe40003fc5070 */
[-C--:B--2---:R-:W-:Y:S01]  /*bbc0*/  IADD3 R8, P5, R15, R121.reuse, RZ ;  /* 0x000000790f087210 */ /* 0x084fe20007fbe0ff */
[----:B------:R-:W-:Y:S01]  /*bbd0*/  IMAD.X R11, R120, 0x1, R14, P1 ;  /* 0x00000001780b7824 */ /* 0x000fe200008e060e */
[----:B------:R-:W-:-:S04]  /*bbe0*/  LEA R121, P1, R9, R121, 0x2 ;  /* 0x0000007909797211 */ /* 0x000fc800078210ff */
[----:B------:R1:W-:Y:S04]  /*bbf0*/  LDGSTS.E [R3+0x42800], [R10.64], P2 ;  /* 0x428000000a037fae */ /* 0x0003e8000912184e */
[----:B------:R-:W-:Y:S04]  /*bc00*/  STL [R1+0x470], R121 ;  /* 0x0004707901007387 */ /* 0x000fe80000100800 */
[----:B------:R-:W2:Y:S04]  /*bc10*/  LDL.LU R65, [R1+0x1e4] ;  /* 0x0001e40001417983 */ /* 0x000ea80000300800 */
[----:B------:R-:W2:Y:S04]  /*bc20*/  LDL.LU R55, [R1+0x1d8] ;  /* 0x0001d80001377983 */ /* 0x000ea80000300800 */
[----:B------:R-:W2:Y:S04]  /*bc30*/  LDL.LU R52, [R1+0x1e0] ;  /* 0x0001e00001347983 */ /* 0x000ea80000300800 */
[----:B------:R-:W-:Y:S04]  /*bc40*/  STL [R1+0x480], R84 ;  /* 0x0004805401007387 */ /* 0x000fe80000100800 */
[----:B------:R-:W-:Y:S04]  /*bc50*/  STL [R1+0x47c], R85 ;  /* 0x00047c5501007387 */ /* 0x000fe80000100800 */
[----:B------:R-:W-:Y:S01]  /*bc60*/  STL [R1+0x478], R86 ;  /* 0x0004785601007387 */ /* 0x000fe20000100800 */
[----:B---3--:R-:W-:-:S03]  /*bc70*/  IMAD.X R5, R120, 0x1, R13, P3 ;  /* 0x0000000178057824 */ /* 0x008fc600018e060d */
[----:B------:R-:W-:Y:S04]  /*bc80*/  STL [R1+0x474], R87 ;  /* 0x0004745701007387 */ /* 0x000fe80000100800 */
[----:B------:R3:W-:Y:S01]  /*bc90*/  LDGSTS.E [R3+0x43000], [R4.64], P0 ;  /* 0x4300000004037fae */ /* 0x0007e2000812184e */
[----:B------:R-:W-:-:S03]  /*bca0*/  IMAD.X R9, R120, 0x1, R12, P5 ;  /* 0x0000000178097824 */ /* 0x000fc600028e060c */
[----:B------:R-:W-:Y:S01]  /*bcb0*/  STL [R1+0x484], R58 ;  /* 0x0004843a01007387 */ /* 0x000fe20000100800 */
[----:B------:R-:W-:-:S03]  /*bcc0*/  IADD3 R6, P2, R0, R58, RZ ;  /* 0x0000003a00067210 */ /* 0x000fc60007f5e0ff */
[----:B-1----:R-:W2:Y:S04]  /*bcd0*/  LDL R10, [R1+0x4c] ;  /* 0x00004c00010a7983 */ /* 0x002ea80000100800 */
[----:B------:R1:W-:Y:S01]  /*bce0*/  STL [R1+0x488], R120 ;  /* 0x0004887801007387 */ /* 0x0003e20000100800 */
[----:B---3--:R-:W-:-:S03]  /*bcf0*/  IMAD.U32 R5, RZ, RZ, UR10 ;  /* 0x0000000aff057e24 */ /* 0x008fc6000f8e00ff */
[----:B------:R3:W-:Y:S01]  /*bd00*/  LDGSTS.E [R3+0x43800], [R8.64], P6 ;  /* 0x4380000008037fae */ /* 0x0007e2000b12184e */
[----:B------:R-:W-:-:S03]  /*bd10*/  IMAD.X R7, R53, 0x1, R2, P2 ;  /* 0x0000000135077824 */ /* 0x000fc600010e0602 */
[----:B------:R-:W0:Y:S04]  /*bd20*/  LDGDEPBAR ;  /* 0x00000000000079af */ /* 0x000e280000000000 */
[----:B-1----:R-:W2:Y:S04]  /*bd30*/  LDL.LU R120, [R1+0x20] ;  /* 0x0000200001787983 */ /* 0x002ea80000300800 */
        /* <DEDUP_REMOVED lines=30> */
[----:B------:R-:W4:Y:S04]  /*bf20*/  LDL.LU R24, [R1+0xcc] ;  /* 0x0000cc0001187983 */ /* 0x000f280000300800 */
        /* <DEDUP_REMOVED lines=72> */
[----:B------:R-:W4:Y:S01]  /*c3b0*/  LDL.LU R56, [R1+0x1d0] ;  /* 0x0001d00001387983 */ /* 0x000f220000300800 */
[----:B------:R-:W-:Y:S01]  /*c3c0*/  IADD3 R4, P0, R0, R64, RZ ;  /* 0x0000004000047210 */ /* 0x000fe20007f1e0ff */
[----:B---3--:R-:W-:-:S02]  /*c3d0*/  IMAD R3, R5, 0x20000, R122 ;  /* 0x0002000005037824 */ /* 0x008fc400078e027a */
[----:B------:R-:W-:Y:S01]  /*c3e0*/  STL [R1+0x48c], R64 ;  /* 0x00048c4001007387 */ /* 0x000fe20000100800 */
[----:B--2---:R-:W-:Y:S01]  /*c3f0*/  IADD3 R8, P2, R0, R65, RZ ;  /* 0x0000004100087210 */ /* 0x004fe20007f5e0ff */
[--C-:B----4-:R-:W-:Y:S02]  /*c400*/  IMAD.X R5, R54, 0x1, R2.reuse, P0 ;  /* 0x0000000136057824 */ /* 0x110fe400000e0602 */
[----:B------:R1:W-:Y:S04]  /*c410*/  STL [R1+0x490], R53 ;  /* 0x0004903501007387 */ /* 0x0003e80000100800 */
[----:B------:R2:W-:Y:S01]  /*c420*/  LDGSTS.E [R3], [R6.64], P4 ;  /* 0x0000000006037fae */ /* 0x0005e2000a12184e */
[----:B------:R-:W-:-:S03]  /*c430*/  IMAD.X R9, R52, 0x1, R2, P2 ;  /* 0x0000000134097824 */ /* 0x000fc600010e0602 */
[----:B------:R3:W-:Y:S04]  /*c440*/  LDGSTS.E [R3+0x800], [R4.64], P4 ;  /* 0x0080000004037fae */ /* 0x0007e8000a12184e */
[----:B-1----:R-:W4:Y:S04]  /*c450*/  LDL.LU R53, [R1+0x44] ;  /* 0x0000440001357983 */ /* 0x002f280000300800 */
[----:B------:R1:W-:Y:S04]  /*c460*/  STL [R1+0x494], R122 ;  /* 0x0004947a01007387 */ /* 0x0003e80000100800 */
[----:B------:R2:W-:Y:S04]  /*c470*/  LDGSTS.E [R3+0x1000], [R8.64], P4 ;  /* 0x0100000008037fae */ /* 0x0005e8000a12184e */
[----:B-1----:R-:W4:Y:S04]  /*c480*/  LDL.LU R122, [R1+0x3c] ;  /* 0x00003c00017a7983 */ /* 0x002f280000300800 */
[----:B------:R-:W-:Y:S04]  /*c490*/  STL [R1+0x498], R65 ;  /* 0x0004984101007387 */ /* 0x000fe80000100800 */
[----:B------:R1:W-:Y:S04]  /*c4a0*/  STL [R1+0x49c], R54 ;  /* 0x00049c3601007387 */ /* 0x0003e80000100800 */
[----:B-1----:R-:W4:Y:S01]  /*c4b0*/  LDL.LU R54, [R1+0x34] ;  /* 0x0000340001367983 */ /* 0x002f220000300800 */
[----:B---3--:R-:W-:-:S02]  /*c4c0*/  IADD3 R4, P2, R0, R66, RZ ;  /* 0x0000004200047210 */ /* 0x008fc40007f5e0ff */
[C---:B--2---:R-:W-:Y:S01]  /*c4d0*/  IADD3 R6, P0, R0.reuse, R62, RZ ;  /* 0x0000003e00067210 */ /* 0x044fe20007f1e0ff */
[----:B------:R-:W-:Y:S04]  /*c4e0*/  STL [R1+0x4a0], R62 ;  /* 0x0004a03e01007387 */ /* 0x000fe80000100800 */
[----:B------:R1:W-:Y:S01]  /*c4f0*/  STL [R1+0x4a4], R52 ;  /* 0x0004a43401007387 */ /* 0x0003e20000100800 */
[----:B------:R-:W-:Y:S01]  /*c500*/  IMAD.X R7, R55, 0x1, R2, P0 ;  /* 0x0000000137077824 */ /* 0x000fe200000e0602 */
[----:B------:R-:W-:-:S04]  /*c510*/  IADD3 R8, P0, R0, R68, RZ ;  /* 0x0000004400087210 */ /* 0x000fc80007f1e0ff */
[----:B------:R2:W-:Y:S04]  /*c520*/  LDGSTS.E [R3+0x1800], [R6.64], P4 ;  /* 0x0180000006037fae */ /* 0x0005e8000a12184e */
[----:B-1----:R-:W3:Y:S04]  /*c530*/  LDL.LU R52, [R1+0x2c] ;  /* 0x00002c0001347983 */ /* 0x002ee80000300800 */
[----:B------:R-:W-:Y:S01]  /*c540*/  STL [R1+0x4a8], R66 ;  /* 0x0004a84201007387 */ /* 0x000fe20000100800 */
[----:B------:R-:W-:-:S03]  /*c550*/  IMAD.X R5, R56, 0x1, R2, P2 ;  /* 0x0000000138057824 */ /* 0x000fc600010e0602 */
[----:B------:R-:W-:Y:S01]  /*c560*/  STL [R1+0x4ac], R55 ;  /* 0x0004ac3701007387 */ /* 0x000fe20000100800 */
[----:B--2---:R-:W-:-:S03]  /*c570*/  IADD3 R6, P2, R0, R70, RZ ;  /* 0x0000004600067210 */ /* 0x004fc60007f5e0ff */
[----:B------:R-:W-:Y:S04]  /*c580*/  STL [R1+0x4b0], R68 ;  /* 0x0004b04401007387 */ /* 0x000fe80000100800 */
[----:B------:R-:W-:Y:S04]  /*c590*/  STL [R1+0x4b4], R56 ;  /* 0x0004b43801007387 */ /* 0x000fe80000100800 */
[----:B------:R1:W-:Y:S01]  /*c5a0*/  STL [R1+0x4b8], R70 ;  /* 0x0004b84601007387 */ /* 0x0003e20000100800 */
[----:B------:R-:W-:-:S03]  /*c5b0*/  IMAD.X R9, R57, 0x1, R2, P0 ;  /* 0x0000000139097824 */ /* 0x000fc600000e0602 */
[----:B------:R2:W-:Y:S01]  /*c5c0*/  LDGSTS.E [R3+0x2000], [R4.64], P4 ;  /* 0x0200000004037fae */ /* 0x0005e2000a12184e */
[----:B------:R-:W-:-:S03]  /*c5d0*/  IMAD.X R7, R59, 0x1, R2, P2 ;  /* 0x000000013b077824 */ /* 0x000fc600010e0602 */
[----:B------:R2:W-:Y:S04]  /*c5e0*/  LDGSTS.E [R3+0x2800], [R8.64], P4 ;  /* 0x0280000008037fae */ /* 0x0005e8000a12184e */
[----:B-1----:R-:W3:Y:S04]  /*c5f0*/  LDL.LU R70, [R1+0x4] ;  /* 0x0000040001467983 */ /* 0x002ee80000300800 */
[----:B------:R-:W3:Y:S04]  /*c600*/  LDL.LU R56, [R1+0xc] ;  /* 0x00000c0001387983 */ /* 0x000ee80000300800 */
[----:B------:R-:W3:Y:S04]  /*c610*/  LDL.LU R68, [R1+0x14] ;  /* 0x0000140001447983 */ /* 0x000ee80000300800 */
[----:B------:R-:W3:Y:S04]  /*c620*/  LDL.LU R55, [R1+0x1c] ;  /* 0x00001c0001377983 */ /* 0x000ee80000300800 */
[----:B------:R-:W3:Y:S04]  /*c630*/  LDL.LU R66, [R1+0x24] ;  /* 0x0000240001427983 */ /* 0x000ee80000300800 */
[----:B------:R-:W3:Y:S04]  /*c640*/  LDL.LU R62, [R1] ;  /* 0x00000000013e7983 */ /* 0x000ee80000300800 */
[----:B------:R-:W3:Y:S04]  /*c650*/  LDL.LU R65, [R1+0x8] ;  /* 0x0000080001417983 */ /* 0x000ee80000300800 */
[----:B------:R-:W3:Y:S04]  /*c660*/  LDL.LU R64, [R1+0x18] ;  /* 0x0000180001407983 */ /* 0x000ee80000300800 */
[----:B------:R-:W3:Y:S01]  /*c670*/  LDL.LU R11, [R1+0x10] ;  /* 0x00001000010b7983 */ /* 0x000ee20000300800 */
[----:B--2---:R-:W-:-:S02]  /*c680*/  IADD3 R4, P0, R0, R80, RZ ;  /* 0x0000005000047210 */ /* 0x004fc40007f1e0ff */
[----:B------:R-:W-:Y:S01]  /*c690*/  IADD3 R8, P2, R0, R82, RZ ;  /* 0x0000005200087210 */ /* 0x000fe20007f5e0ff */
[----:B------:R1:W-:Y:S02]  /*c6a0*/  LDGSTS.E [R3+0x3000], [R6.64], P4 ;  /* 0x0300000006037fae */ /* 0x0003e4000a12184e */
[--C-:B------:R-:W-:Y:S02]  /*c6b0*/  IMAD.X R5, R60, 0x1, R2.reuse, P0 ;  /* 0x000000013c057824 */ /* 0x100fe400000e0602 */
[----:B------:R-:W-:-:S03]  /*c6c0*/  IMAD.X R9, R61, 0x1, R2, P2 ;  /* 0x000000013d097824 */ /* 0x000fc600010e0602 */
[----:B------:R2:W-:Y:S04]  /*c6d0*/  LDGSTS.E [R3+0x3800], [R4.64], P4 ;  /* 0x0380000004037fae */ /* 0x0005e8000a12184e */
[----:B------:R4:W-:Y:S01]  /*c6e0*/  LDGSTS.E [R3+0x4000], [R8.64], P4 ;  /* 0x0400000008037fae */ /* 0x0009e2000a12184e */
[----:B-1----:R-:W-:-:S05]  /*c6f0*/  IADD3 R6, P0, R0, R88, RZ ;  /* 0x0000005800067210 */ /* 0x002fca0007f1e0ff */
[----:B------:R-:W-:Y:S01]  /*c700*/  IMAD.X R7, R63, 0x1, R2, P0 ;  /* 0x000000013f077824 */ /* 0x000fe200000e0602 */
[----:B--2---:R-:W-:-:S04]  /*c710*/  IADD3 R4, P2, R0, R90, RZ ;  /* 0x0000005a00047210 */ /* 0x004fc80007f5e0ff */
[----:B------:R1:W-:Y:S01]  /*c720*/  LDGSTS.E [R3+0x4800], [R6.64], P4 ;  /* 0x0480000006037fae */ /* 0x0003e2000a12184e */
[----:B----4-:R-:W-:Y:S01]  /*c730*/  IADD3 R8, P0, R0, R104, RZ ;  /* 0x0000006800087210 */ /* 0x010fe20007f1e0ff */
[----:B------:R-:W-:-:S04]  /*c740*/  IMAD.X R5, R67, 0x1, R2, P2 ;  /* 0x0000000143057824 */ /* 0x000fc800010e0602 */
[----:B------:R-:W-:Y:S01]  /*c750*/  IMAD.X R9, R69, 0x1, R2, P0 ;  /* 0x0000000145097824 */ /* 0x000fe200000e0602 */
        /* <DEDUP_REMOVED lines=137> */
[----:B---3--:R-:W-:-:S05]  /*cff0*/  IADD3 R6, P0, R0, R52, RZ ;  /* 0x0000003400067210 */ /* 0x008fca0007f1e0ff */
[----:B------:R-:W-:Y:S01]  /*d000*/  IMAD.X R7, R84, 0x1, R2, P0 ;  /* 0x0000000154077824 */ /* 0x000fe200000e0602 */
[----:B-1----:R-:W-:-:S04]  /*d010*/  IADD3 R4, P2, R0, R66, RZ ;  /* 0x0000004200047210 */ /* 0x002fc80007f5e0ff */
[----:B------:R1:W-:Y:S01]  /*d020*/  LDGSTS.E [R3+0x1c800], [R6.64], P4 ;  /* 0x1c80000006037fae */ /* 0x0003e2000a12184e */
[----:B--2---:R-:W-:Y:S01]  /*d030*/  IADD3 R8, P0, R0, R55, RZ ;  /* 0x0000003700087210 */ /* 0x004fe20007f1e0ff */
[----:B------:R-:W-:-:S04]  /*d040*/  IMAD.X R5, R120, 0x1, R2, P2 ;  /* 0x0000000178057824 */ /* 0x000fc800010e0602 */
[----:B------:R-:W-:Y:S01]  /*d050*/  IMAD.X R9, R64, 0x1, R2, P0 ;  /* 0x0000000140097824 */ /* 0x000fe200000e0602 */
[----:B------:R2:W-:Y:S04]  /*d060*/  LDGSTS.E [R3+0x1d000], [R4.64], P4 ;  /* 0x1d00000004037fae */ /* 0x0005e8000a12184e */
[----:B------:R3:W-:Y:S01]  /*d070*/  LDGSTS.E [R3+0x1d800], [R8.64], P4 ;  /* 0x1d80000008037fae */ /* 0x0007e2000a12184e */
[----:B-1----:R-:W-:-:S05]  /*d080*/  IADD3 R6, P2, R0, R68, RZ ;  /* 0x0000004400067210 */ /* 0x002fca0007f5e0ff */
[----:B------:R-:W-:-:S05]  /*d090*/  IMAD.X R7, R11, 0x1, R2, P2 ;  /* 0x000000010b077824 */ /* 0x000fca00010e0602 */
[----:B------:R1:W-:Y:S04]  /*d0a0*/  LDGSTS.E [R3+0x1e000], [R6.64], P4 ;  /* 0x1e00000006037fae */ /* 0x0003e8000a12184e */
[----:B-1----:R-:W4:Y:S01]  /*d0b0*/  LDL.LU R7, [R1+0x4c] ;  /* 0x00004c0001077983 */ /* 0x002f220000300800 */
[C---:B------:R-:W-:Y:S01]  /*d0c0*/  IADD3 R10, P0, R0.reuse, R56, RZ ;  /* 0x00000038000a7210 */ /* 0x040fe20007f1e0ff */
[----:B---3--:R-:W-:Y:S01]  /*d0d0*/  IMAD.MOV.U32 R9, RZ, RZ, R11 ;  /* 0x000000ffff097224 */ /* 0x008fe200078e000b */
[C---:B--2---:R-:W-:Y:S02]  /*d0e0*/  IADD3 R4, P3, R0.reuse, R70, RZ ;  /* 0x0000004600047210 */ /* 0x044fe40007f7e0ff */
[----:B------:R-:W-:Y:S01]  /*d0f0*/  IADD3 R8, P2, R0, R125, RZ ;  /* 0x0000007d00087210 */ /* 0x000fe20007f5e0ff */
[----:B------:R-:W-:-:S02]  /*d100*/  IMAD.X R11, R65, 0x1, R2, P0 ;  /* 0x00000001410b7824 */ /* 0x000fc400000e0602 */
[--C-:B------:R-:W-:Y:S02]  /*d110*/  IMAD.X R5, R62, 0x1, R2.reuse, P3 ;  /* 0x000000013e057824 */ /* 0x100fe400018e0602 */
[----:B------:R-:W-:Y:S01]  /*d120*/  IMAD.MOV.U32 R6, RZ, RZ, R9 ;  /* 0x000000ffff067224 */ /* 0x000fe200078e0009 */
[----:B------:R1:W-:Y:S01]  /*d130*/  LDGSTS.E [R3+0x1e800], [R10.64], P4 ;  /* 0x1e8000000a037fae */ /* 0x0003e2000a12184e */
[----:B------:R-:W-:-:S03]  /*d140*/  IMAD.X R9, R124, 0x1, R2, P2 ;  /* 0x000000017c097824 */ /* 0x000fc600010e0602 */
[----:B------:R1:W-:Y:S01]  /*d150*/  LDGSTS.E [R3+0x1f000], [R4.64], P4 ;  /* 0x1f00000004037fae */ /* 0x0003e2000a12184e */
[----:B------:R-:W-:-:S03]  /*d160*/  IADD3 R56, P3, R56, UR13, RZ ;  /* 0x0000000d38387c10 */ /* 0x000fc6000ff7e0ff */
[----:B------:R1:W-:Y:S01]  /*d170*/  LDGSTS.E [R3+0x1f800], [R8.64], P4 ;  /* 0x1f80000008037fae */ /* 0x0003e2000a12184e */
[----:B------:R-:W-:Y:S02]  /*d180*/  IADD3 R70, P4, R70, UR13, RZ ;  /* 0x0000000d46467c10 */ /* 0x000fe4000ff9e0ff */
[----:B------:R-:W-:Y:S01]  /*d190*/  IADD3 R68, P2, R68, UR13, RZ ;  /* 0x0000000d44447c10 */ /* 0x000fe2000ff5e0ff */
[----:B------:R-:W-:Y:S01]  /*d1a0*/  UIADD3 UR4, UR4, 0x1, URZ ;  /* 0x0000000104047890 */ /* 0x000fe2000fffe03f */
[----:B------:R-:W-:Y:S01]  /*d1b0*/  IADD3 R125, P5, R125, UR13, RZ ;  /* 0x0000000d7d7d7c10 */ /* 0x000fe2000ffbe0ff */
[----:B------:R2:W-:Y:S01]  /*d1c0*/  STL [R1+0x4], R70 ;  /* 0x0000044601007387 */ /* 0x0005e20000100800 */
[----:B------:R-:W-:Y:S02]  /*d1d0*/  IADD3 R55, P0, R55, UR13, RZ ;  /* 0x0000000d37377c10 */ /* 0x000fe4000ff1e0ff */
[----:B------:R-:W-:Y:S01]  /*d1e0*/  IADD3 R66, P6, R66, UR13, RZ ;  /* 0x0000000d42427c10 */ /* 0x000fe2000ffde0ff */
[----:B------:R-:W-:Y:S01]  /*d1f0*/  UIADD3 UR9, UR9, -0x40, URZ ;  /* 0xffffffc009097890 */ /* 0x000fe2000fffe03f */
[----:B------:R-:W-:Y:S01]  /*d200*/  IADD3.X R124, R124, UR7, RZ, P5, !PT ;  /* 0x000000077c7c7c10 */ /* 0x000fe2000affe4ff */
[----:B------:R-:W0:Y:S04]  /*d210*/  LDGDEPBAR ;  /* 0x00000000000079af */ /* 0x000e280000000000 */
[----:B--2---:R-:W2:Y:S01]  /*d220*/  LDL.LU R70, [R1+0x4b8] ;  /* 0x0004b80001467983 */ /* 0x004ea20000300800 */
[----:B------:R-:W-:-:S03]  /*d230*/  IADD3 R52, P5, R52, UR13, RZ ;  /* 0x0000000d34347c10 */ /* 0x000fc6000ffbe0ff */
[----:B------:R3:W-:Y:S01]  /*d240*/  STL [R1+0xc], R56 ;  /* 0x00000c3801007387 */ /* 0x0007e20000100800 */
[----:B------:R-:W-:Y:S02]  /*d250*/  IADD3.X R62, R62, UR7, RZ, P4, !PT ;  /* 0x000000073e3e7c10 */ /* 0x000fe4000a7fe4ff */
[----:B------:R-:W-:Y:S01]  /*d260*/  IADD3 R54, P4, R54, UR13, RZ ;  /* 0x0000000d36367c10 */ /* 0x000fe2000ff9e0ff */
[----:B---3--:R-:W3:Y:S04]  /*d270*/  LDL.LU R56, [R1+0x4b4] ;  /* 0x0004b40001387983 */ /* 0x008ee80000300800 */
[----:B------:R1:W-:Y:S01]  /*d280*/  STL [R1+0x14], R68 ;  /* 0x0000144401007387 */ /* 0x0003e20000100800 */
[----:B------:R-:W-:-:S03]  /*d290*/  IADD3.X R65, R65, UR7, RZ, P3, !PT ;  /* 0x0000000741417c10 */ /* 0x000fc60009ffe4ff */
[----:B-1----:R-:W2:Y:S04]  /*d2a0*/  LDL.LU R68, [R1+0x4b0] ;  /* 0x0004b00001447983 */ /* 0x002ea80000300800 */
[----:B------:R1:W-:Y:S01]  /*d2b0*/  STL [R1+0x1c], R55 ;  /* 0x00001c3701007387 */ /* 0x0003e20000100800 */
[----:B------:R-:W-:Y:S02]  /*d2c0*/  IADD3 R122, P3, R122, UR13, RZ ;  /* 0x0000000d7a7a7c10 */ /* 0x000fe4000ff7e0ff */
[----:B------:R-:W-:Y:S01]  /*d2d0*/  IADD3.X R6, R6, UR7, RZ, P2, !PT ;  /* 0x0000000706067c10 */ /* 0x000fe200097fe4ff */
[----:B-1----:R-:W2:Y:S04]  /*d2e0*/  LDL.LU R55, [R1+0x4ac] ;  /* 0x0004ac0001377983 */ /* 0x002ea80000300800 */
[----:B------:R1:W-:Y:S01]  /*d2f0*/  STL [R1+0x24], R66 ;  /* 0x0000244201007387 */ /* 0x0003e20000100800 */
[----:B------:R-:W-:-:S03]  /*d300*/  IADD3 R53, P2, R53, UR13, RZ ;  /* 0x0000000d35357c10 */ /* 0x000fc6000ff5e0ff */
[----:B-1----:R-:W2:Y:S04]  /*d310*/  LDL.LU R66, [R1+0x4a8] ;  /* 0x0004a80001427983 */ /* 0x002ea80000300800 */
[----:B------:R1:W-:Y:S01]  /*d320*/  STL [R1+0x2c], R52 ;  /* 0x00002c3401007387 */ /* 0x0003e20000100800 */
[----:B------:R-:W-:-:S03]  /*d330*/  IADD3.X R64, R64, UR7, RZ, P0, !PT ;  /* 0x0000000740407c10 */ /* 0x000fc600087fe4ff */
[----:B-1----:R-:W2:Y:S04]  /*d340*/  LDL.LU R52, [R1+0x4a4] ;  /* 0x0004a40001347983 */ /* 0x002ea80000300800 */
[----:B------:R1:W-:Y:S01]  /*d350*/  STL [R1], R62 ;  /* 0x0000003e01007387 */ /* 0x0003e20000100800 */
[----:B------:R-:W-:-:S03]  /*d360*/  IADD3.X R120, R120, UR7, RZ, P6, !PT ;  /* 0x0000000778787c10 */ /* 0x000fc6000b7fe4ff */
[----:B-1----:R-:W2:Y:S04]  /*d370*/  LDL.LU R62, [R1+0x4a0] ;  /* 0x0004a000013e7983 */ /* 0x002ea80000300800 */
[----:B------:R1:W-:Y:S01]  /*d380*/  STL [R1+0x34], R54 ;  /* 0x0000343601007387 */ /* 0x0003e20000100800 */
[----:B------:R-:W-:-:S03]  /*d390*/  IADD3 R58, P6, R58, UR13, RZ ;  /* 0x0000000d3a3a7c10 */ /* 0x000fc6000ffde0ff */
[----:B-1----:R-:W2:Y:S04]  /*d3a0*/  LDL.LU R54, [R1+0x49c] ;  /* 0x00049c0001367983 */ /* 0x002ea80000300800 */
[----:B------:R1:W-:Y:S04]  /*d3b0*/  STL [R1+0x8], R65 ;  /* 0x0000084101007387 */ /* 0x0003e80000100800 */
[----:B-1----:R-:W2:Y:S04]  /*d3c0*/  LDL.LU R65, [R1+0x498] ;  /* 0x0004980001417983 */ /* 0x002ea80000300800 */
[----:B------:R1:W-:Y:S04]  /*d3d0*/  STL [R1+0x3c], R122 ;  /* 0x00003c7a01007387 */ /* 0x0003e80000100800 */
[----:B-1----:R1:W5:Y:S04]  /*d3e0*/  LDL.LU R122, [R1+0x494] ;  /* 0x00049400017a7983 */ /* 0x0023680000300800 */
[----:B------:R1:W-:Y:S04]  /*d3f0*/  STL [R1+0x44], R53 ;  /* 0x0000443501007387 */ /* 0x0003e80000100800 */
[----:B-1----:R-:W2:Y:S04]  /*d400*/  LDL.LU R53, [R1+0x490] ;  /* 0x0004900001357983 */ /* 0x002ea80000300800 */
[----:B------:R-:W-:Y:S04]  /*d410*/  STL [R1+0x10], R6 ;  /* 0x0000100601007387 */ /* 0x000fe80000100800 */
[----:B------:R1:W-:Y:S04]  /*d420*/  STL [R1+0x18], R64 ;  /* 0x0000184001007387 */ /* 0x0003e80000100800 */
[----:B-1----:R-:W2:Y:S04]  /*d430*/  LDL.LU R64, [R1+0x48c] ;  /* 0x00048c0001407983 */ /* 0x002ea80000300800 */
[----:B------:R1:W-:Y:S04]  /*d440*/  STL [R1+0x20], R120 ;  /* 0x0000207801007387 */ /* 0x0003e80000100800 */
[----:B-1----:R-:W2:Y:S01]  /*d450*/  LDL.LU R120, [R1+0x488] ;  /* 0x0004880001787983 */ /* 0x002ea20000300800 */
[----:B----4-:R-:W-:-:S05]  /*d460*/  IADD3 R7, P0, R7, UR13, RZ ;  /* 0x0000000d07077c10 */ /* 0x010fca000ff1e0ff */
[----:B------:R-:W-:Y:S04]  /*d470*/  STL [R1+0x4c], R7 ;  /* 0x00004c0701007387 */ /* 0x000fe80000100800 */
[----:B------:R1:W-:Y:S04]  /*d480*/  STL [R1+0x54], R58 ;  /* 0x0000543a01007387 */ /* 0x0003e80000100800 */
[----:B-1----:R-:W4:Y:S01]  /*d490*/  LDL.LU R58, [R1+0x484] ;  /* 0x00048400013a7983 */ /* 0x002f220000300800 */
[----:B------:R-:W-:Y:S02]  /*d4a0*/  IADD3.X R84, R84, UR7, RZ, P5, !PT ;  /* 0x0000000754547c10 */ /* 0x000fe4000affe4ff */
[----:B------:R-:W-:-:S02]  /*d4b0*/  IADD3 R85, P5, R85, UR13, RZ ;  /* 0x0000000d55557c10 */ /* 0x000fc4000ffbe0ff */
[----:B------:R-:W-:Y:S01]  /*d4c0*/  IADD3.X R86, R86, UR7, RZ, P4, !PT ;  /* 0x0000000756567c10 */ /* 0x000fe2000a7fe4ff */
[----:B------:R1:W-:Y:S01]  /*d4d0*/  STL [R1+0x28], R84 ;  /* 0x0000285401007387 */ /* 0x0003e20000100800 */
[----:B------:R-:W-:Y:S02]  /*d4e0*/  IADD3 R87, P4, R87, UR13, RZ ;  /* 0x0000000d57577c10 */ /* 0x000fe4000ff9e0ff */
[----:B------:R-:W-:Y:S02]  /*d4f0*/  IADD3.X R121, R121, UR7, RZ, P3, !PT ;  /* 0x0000000779797c10 */ /* 0x000fe40009ffe4ff */
[----:B------:R-:W-:Y:S01]  /*d500*/  IADD3 R96, P3, R96, UR13, RZ ;  /* 0x0000000d60607c10 */ /* 0x000fe2000ff7e0ff */
[----:B-1----:R1:W5:Y:S04]  /*d510*/  LDL.LU R84, [R1+0x480] ;  /* 0x0004800001547983 */ /* 0x0023680000300800 */
[----:B------:R1:W-:Y:S01]  /*d520*/  STL [R1+0x5c], R85 ;  /* 0x00005c5501007387 */ /* 0x0003e20000100800 */
[----:B------:R-:W-:-:S02]  /*d530*/  IADD3.X R97, R97, UR7, RZ, P2, !PT ;  /* 0x0000000761617c10 */ /* 0x000fc400097fe4ff */
[----:B------:R-:W-:Y:S01]  /*d540*/  IADD3 R98, P2, R98, UR13, RZ ;  /* 0x0000000d62627c10 */ /* 0x000fe2000ff5e0ff */
[----:B-1----:R1:W5:Y:S04]  /*d550*/  LDL.LU R85, [R1+0x47c] ;  /* 0x00047c0001557983 */ /* 0x0023680000300800 */
[----:B------:R1:W-:Y:S01]  /*d560*/  STL [R1+0x30], R86 ;  /* 0x0000305601007387 */ /* 0x0003e20000100800 */
[----:B------:R-:W-:-:S03]  /*d570*/  IADD3.X R99, R99, UR7, RZ, P0, !PT ;  /* 0x0000000763637c10 */ /* 0x000fc600087fe4ff */
[----:B-1----:R1:W5:Y:S04]  /*d580*/  LDL.LU R86, [R1+0x478] ;  /* 0x0004780001567983 */ /* 0x0023680000300800 */
[----:B------:R1:W-:Y:S01]  /*d590*/  STL [R1+0x64], R87 ;  /* 0x0000645701007387 */ /* 0x0003e20000100800 */
[----:B------:R-:W-:-:S03]  /*d5a0*/  IADD3 R44, P0, R44, UR13, RZ ;  /* 0x0000000d2c2c7c10 */ /* 0x000fc6000ff1e0ff */
        /* <DEDUP_REMOVED lines=193> */
[----:B------:R1:W-:Y:S04]  /*e1c0*/  STL [R1+0x130], R119 ;  /* 0x0001307701007387 */ /* 0x0003e80000100800 */
[----:B------:R1:W-:Y:S04]  /*e1d0*/  STL [R1+0x164], R118 ;  /* 0x0001647601007387 */ /* 0x0003e80000100800 */
[----:B------:R1:W-:Y:S04]  /*e1e0*/  STL [R1+0x138], R117 ;  /* 0x0001387501007387 */ /* 0x0003e80000100800 */
[----:B------:R1:W-:Y:S01]  /*e1f0*/  STL [R1+0x16c], R116 ;  /* 0x00016c7401007387 */ /* 0x0003e20000100800 */
[----:B------:R-:W-:-:S03]  /*e200*/  IADD3.X R107, R107, UR7, RZ, P2, !PT ;  /* 0x000000076b6b7c10 */ /* 0x000fc600097fe4ff */
[----:B------:R1:W-:Y:S01]  /*e210*/  STL [R1+0x140], R115 ;  /* 0x0001407301007387 */ /* 0x0003e20000100800 */
[----:B------:R-:W-:-:S03]  /*e220*/  IADD3 R106, P2, R106, UR13, RZ ;  /* 0x0000000d6a6a7c10 */ /* 0x000fc6000ff5e0ff */
        /* <DEDUP_REMOVED lines=23> */
[----:B--2---:R-:W-:-:S03]  /*e3a0*/  IADD3 R70, P2, R70, UR13, RZ ;  /* 0x0000000d46467c10 */ /* 0x004fc6000ff5e0ff */
        /* <DEDUP_REMOVED lines=23> */
[----:B----4-:R-:W-:-:S03]  /*e520*/  IADD3 R58, P2, R58, UR13, RZ ;  /* 0x0000000d3a3a7c10 */ /* 0x010fc6000ff5e0ff */
[----:B------:R1:W-:Y:S01]  /*e530*/  STL [R1+0x1d4], R66 ;  /* 0x0001d44201007387 */ /* 0x0003e20000100800 */
[----:B------:R-:W-:-:S03]  /*e540*/  IADD3.X R57, R57, UR7, RZ, P0, !PT ;  /* 0x0000000739397c10 */ /* 0x000fc600087fe4ff */
[----:B------:R1:W-:Y:S01]  /*e550*/  STL [R1+0x1a8], R63 ;  /* 0x0001a83f01007387 */ /* 0x0003e20000100800 */
[----:B---3--:R-:W-:-:S03]  /*e560*/  IADD3.X R56, R56, UR7, RZ, P6, !PT ;  /* 0x0000000738387c10 */ /* 0x008fc6000b7fe4ff */
[----:B------:R1:W-:Y:S01]  /*e570*/  STL [R1+0x1dc], R62 ;  /* 0x0001dc3e01007387 */ /* 0x0003e20000100800 */
[----:B------:R-:W-:-:S03]  /*e580*/  IADD3.X R55, R55, UR7, RZ, P5, !PT ;  /* 0x0000000737377c10 */ /* 0x000fc6000affe4ff */
[----:B------:R1:W-:Y:S01]  /*e590*/  STL [R1+0x1b0], R61 ;  /* 0x0001b03d01007387 */ /* 0x0003e20000100800 */
[----:B------:R-:W-:-:S03]  /*e5a0*/  IADD3.X R52, R52, UR7, RZ, P4, !PT ;  /* 0x0000000734347c10 */ /* 0x000fc6000a7fe4ff */
[----:B------:R1:W-:Y:S01]  /*e5b0*/  STL [R1+0x1e4], R65 ;  /* 0x0001e44101007387 */ /* 0x0003e20000100800 */
[----:B------:R-:W-:-:S03]  /*e5c0*/  IADD3.X R53, R53, UR7, RZ, P2, !PT ;  /* 0x0000000735357c10 */ /* 0x000fc600097fe4ff */
[----:B------:R1:W-:Y:S01]  /*e5d0*/  STL [R1+0x1b8], R60 ;  /* 0x0001b83c01007387 */ /* 0x0003e20000100800 */
[----:B------:R-:W-:-:S03]  /*e5e0*/  IADD3.X R54, R54, UR7, RZ, P3, !PT ;  /* 0x0000000736367c10 */ /* 0x000fc60009ffe4ff */
[----:B------:R1:W-:Y:S04]  /*e5f0*/  STL [R1+0x1ec], R64 ;  /* 0x0001ec4001007387 */ /* 0x0003e80000100800 */
[----:B------:R1:W-:Y:S04]  /*e600*/  STL [R1+0x1c0], R59 ;  /* 0x0001c03b01007387 */ /* 0x0003e80000100800 */
[----:B------:R1:W-:Y:S04]  /*e610*/  STL [R1+0x1f4], R58 ;  /* 0x0001f43a01007387 */ /* 0x0003e80000100800 */
[----:B------:R1:W-:Y:S01]  /*e620*/  STL [R1+0x1c8], R57 ;  /* 0x0001c83901007387 */ /* 0x0003e20000100800 */
[----:B------:R-:W-:-:S03]  /*e630*/  UISETP.NE.U32.AND UP0, UPT, UR8, UR4, UPT ;  /* 0x000000040800728c */ /* 0x000fc6000bf05070 */
[----:B------:R1:W-:Y:S04]  /*e640*/  STL [R1+0x1d0], R56 ;  /* 0x0001d03801007387 */ /* 0x0003e80000100800 */
[----:B------:R1:W-:Y:S04]  /*e650*/  STL [R1+0x1d8], R55 ;  /* 0x0001d83701007387 */ /* 0x0003e80000100800 */
[----:B------:R1:W-:Y:S04]  /*e660*/  STL [R1+0x1e0], R52 ;  /* 0x0001e03401007387 */ /* 0x0003e80000100800 */
[----:B------:R1:W-:Y:S04]  /*e670*/  STL [R1+0x1f0], R53 ;  /* 0x0001f03501007387 */ /* 0x0003e80000100800 */
[----:B------:R1:W-:Y:S01]  /*e680*/  STL [R1+0x1e8], R54 ;  /* 0x0001e83601007387 */ /* 0x0003e20000100800 */
[----:B------:R-:W-:-:S02]  /*e690*/  PLOP3.LUT P0, PT, PT, PT, UP0, 0x80, 0x0 ;  /* 0x000000000000781c */ /* 0x000fc40003f0f008 */
[----:B------:R-:W-:-:S11]  /*e6a0*/  IADD3.X R120, R120, UR11, RZ, P1, !PT ;  /* 0x0000000b78787c10 */ /* 0x000fd60008ffe4ff */
[----:B-1----:R-:W-:Y:S01]  /*e6b0*/  @!P0 CALL.REL.NOINC `(.L_x_1) ;  /* 0x0000001000008944 */ /* 0x002fe20003c00000 */
[----:B------:R-:W-:Y:S05]  /*e6c0*/  BRA `(.L_x_2) ;  /* 0xffffb61000007947 */ /* 0x000fea000383ffff */
.L_x_1:
[----:B-1----:R-:W2:Y:S01]  /*e6d0*/  LDL.LU R4, [R1+0x274] ;  /* 0x0002740001047983 */ /* 0x002ea20000300800 */
[----:B------:R-:W-:-:S04]  /*e6e0*/  DEPBAR.LE SB0, 0x0 ;  /* 0x000080000000791a */ /* 0x000fc80000000000 */
[----:B------:R-:W1:Y:S04]  /*e6f0*/  S2R R52, SR_TID.X ;  /* 0x0000000000347919 */ /* 0x000e680000002100 */
[----:B------:R-:W3:Y:S04]  /*e700*/  S2R R3, SR_TID.X ;  /* 0x0000000000037919 */ /* 0x000ee80000002100 */
[----:B------:R-:W4:Y:S04]  /*e710*/  LDL.LU R57, [R1+0x294] ;  /* 0x0002940001397983 */ /* 0x000f280000300800 */
[----:B------:R-:W4:Y:S04]  /*e720*/  LDL.LU R56, [R1+0x290] ;  /* 0x0002900001387983 */ /* 0x000f280000300800 */
[----:B------:R-:W4:Y:S04]  /*e730*/  LDL.LU R55, [R1+0x2dc] ;  /* 0x0002dc0001377983 */ /* 0x000f280000300800 */
[----:B------:R-:W4:Y:S01]  /*e740*/  LDL.LU R54, [R1+0x28c] ;  /* 0x00028c0001367983 */ /* 0x000f220000300800 */
[----:B-1----:R-:W-:-:S03]  /*e750*/  IMAD.SHL.U32 R0, R52, 0x20, RZ ;  /* 0x0000002034007824 */ /* 0x002fc600078e00ff */
[----:B------:R-:W4:Y:S01]  /*e760*/  LDL.LU R53, [R1+0x288] ;  /* 0x0002880001357983 */ /* 0x000f220000300800 */
[----:B------:R-:W-:Y:S02]  /*e770*/  IMAD.SHL.U32 R2, R52, 0x1000, RZ ;  /* 0x0000100034027824 */ /* 0x000fe400078e00ff */
[----:B---3--:R-:W-:-:S03]  /*e780*/  IMAD.SHL.U32 R3, R3, 0x4, RZ ;  /* 0x0000000403037824 */ /* 0x008fc600078e00ff */
[----:B------:R-:W-:Y:S01]  /*e790*/  LOP3.LUT R2, R2, 0x18000, RZ, 0xc0, !PT ;  /* 0x0001800002027812 */ /* 0x000fe200078ec0ff */
[----:B-----5:R-:W-:Y:S02]  /*e7a0*/  IMAD.MOV.U32 R5, RZ, RZ, R72 ;  /* 0x000000ffff057224 */ /* 0x020fe400078e0048 */
[----:B------:R-:W-:Y:S02]  /*e7b0*/  IMAD.MOV.U32 R6, RZ, RZ, R100 ;  /* 0x000000ffff067224 */ /* 0x000fe400078e0064 */
[----:B------:R-:W-:Y:S02]  /*e7c0*/  IMAD.MOV.U32 R7, RZ, RZ, R92 ;  /* 0x000000ffff077224 */ /* 0x000fe400078e005c */
[----:B------:R-:W-:Y:S02]  /*e7d0*/  IMAD.MOV.U32 R8, RZ, RZ, R78 ;  /* 0x000000ffff087224 */ /* 0x000fe400078e004e */
[----:B------:R-:W-:Y:S02]  /*e7e0*/  IMAD.MOV.U32 R9, RZ, RZ, R74 ;  /* 0x000000ffff097224 */ /* 0x000fe400078e004a */
[----:B------:R-:W-:-:S02]  /*e7f0*/  IMAD.MOV.U32 R10, RZ, RZ, R102 ;  /* 0x000000ffff0a7224 */ /* 0x000fc400078e0066 */
[----:B------:R-:W-:Y:S02]  /*e800*/  IMAD.MOV.U32 R11, RZ, RZ, R94 ;  /* 0x000000ffff0b7224 */ /* 0x000fe400078e005e */
[----:B------:R-:W-:Y:S02]  /*e810*/  IMAD.MOV.U32 R92, RZ, RZ, R79 ;  /* 0x000000ffff5c7224 */ /* 0x000fe400078e004f */
[----:B------:R-:W-:Y:S01]  /*e820*/  IMAD.MOV.U32 R94, RZ, RZ, R103 ;  /* 0x000000ffff5e7224 */ /* 0x000fe200078e0067 */
[----:B------:R-:W-:Y:S01]  /*e830*/  BAR.SYNC.DEFER_BLOCKING 0x0 ;  /* 0x0000000000007b1d */ /* 0x000fe20000010000 */
[----:B--2---:R-:W-:-:S04]  /*e840*/  LOP3.LUT R0, R4, 0x60, R0, 0xf8, !PT ;  /* 0x0000006004007812 */ /* 0x004fc800078ef800 */
[----:B------:R-:W-:Y:S01]  /*e850*/  LOP3.LUT R0, R0, 0x70, R3, 0x78, !PT ;  /* 0x0000007000007812 */ /* 0x000fe200078e7803 */
[----:B------:R-:W-:-:S04]  /*e860*/  IMAD R3, R52, 0x400, R52 ;  /* 0x0000040034037824 */ /* 0x000fc800078e0234 */
[----:B------:R-:W-:Y:S01]  /*e870*/  IMAD.IADD R0, R2, 0x1, R0 ;  /* 0x0000000102007824 */ /* 0x000fe200078e0200 */
[----:B------:R-:W-:Y:S02]  /*e880*/  SHF.R.U32.HI R2, RZ, 0x2, R52 ;  /* 0x00000002ff027819 */ /* 0x000fe40000011634 */
[----:B------:R-:W2:Y:S01]  /*e890*/  LDL.LU R52, [R1+0x284] ;  /* 0x0002840001347983 */ /* 0x000ea20000300800 */
[----:B------:R-:W-:-:S05]  /*e8a0*/  IMAD.MOV.U32 R4, RZ, RZ, R76 ;  /* 0x000000ffff047224 */ /* 0x000fca00078e004c */
[----:B------:R1:W-:Y:S04]  /*e8b0*/  STS.128 [R0], R4 ;  /* 0x0000000400007388 */ /* 0x0003e80000000c00 */
[----:B------:R3:W-:Y:S01]  /*e8c0*/  STS.128 [R0+0x80], R8 ;  /* 0x0000800800007388 */ /* 0x0007e20000000c00 */
[----:B-1----:R-:W-:Y:S02]  /*e8d0*/  IMAD.MOV.U32 R4, RZ, RZ, R77 ;  /* 0x000000ffff047224 */ /* 0x002fe400078e004d */
[----:B------:R-:W-:Y:S02]  /*e8e0*/  IMAD.MOV.U32 R5, RZ, RZ, R73 ;  /* 0x000000ffff057224 */ /* 0x000fe400078e0049 */
[----:B------:R-:W-:Y:S02]  /*e8f0*/  IMAD.MOV.U32 R6, RZ, RZ, R101 ;  /* 0x000000ffff067224 */ /* 0x000fe400078e0065 */
[----:B------:R-:W-:-:S02]  /*e900*/  IMAD.MOV.U32 R7, RZ, RZ, R93 ;  /* 0x000000ffff077224 */ /* 0x000fc400078e005d */
[----:B---3--:R-:W-:-:S03]  /*e910*/  IMAD.MOV.U32 R8, RZ, RZ, R49 ;  /* 0x000000ffff087224 */ /* 0x008fc600078e0031 */
[----:B------:R1:W-:Y:S01]  /*e920*/  STS.128 [R0+0x400], R4 ;  /* 0x0004000400007388 */ /* 0x0003e20000000c00 */
[----:B------:R-:W-:Y:S02]  /*e930*/  IMAD.MOV.U32 R9, RZ, RZ, R13 ;  /* 0x000000ffff097224 */ /* 0x000fe400078e000d */
[----:B------:R-:W-:Y:S02]  /*e940*/  IMAD.MOV.U32 R10, RZ, RZ, R17 ;  /* 0x000000ffff0a7224 */ /* 0x000fe400078e0011 */
[----:B------:R-:W-:Y:S02]  /*e950*/  IMAD.MOV.U32 R11, RZ, RZ, R21 ;  /* 0x000000ffff0b7224 */ /* 0x000fe400078e0015 */
[----:B------:R-:W-:Y:S02]  /*e960*/  IMAD.MOV.U32 R21, RZ, RZ, R15 ;  /* 0x000000ffff157224 */ /* 0x000fe400078e000f */
[----:B------:R-:W-:Y:S01]  /*e970*/  IMAD.MOV.U32 R13, RZ, RZ, R29 ;  /* 0x000000ffff0d7224 */ /* 0x000fe200078e001d */
[----:B------:R3:W-:Y:S01]  /*e980*/  STS.128 [R0+0x500], R8 ;  /* 0x0005000800007388 */ /* 0x0007e20000000c00 */
[----:B-1----:R-:W-:-:S02]  /*e990*/  IMAD.MOV.U32 R4, RZ, RZ, R48 ;  /* 0x000000ffff047224 */ /* 0x002fc400078e0030 */
[----:B------:R-:W-:Y:S02]  /*e9a0*/  IMAD.MOV.U32 R5, RZ, RZ, R12 ;  /* 0x000000ffff057224 */ /* 0x000fe400078e000c */
[----:B------:R-:W-:Y:S02]  /*e9b0*/  IMAD.MOV.U32 R6, RZ, RZ, R16 ;  /* 0x000000ffff067224 */ /* 0x000fe400078e0010 */
[----:B------:R-:W-:Y:S02]  /*e9c0*/  IMAD.MOV.U32 R7, RZ, RZ, R20 ;  /* 0x000000ffff077224 */ /* 0x000fe400078e0014 */
[----:B------:R-:W-:-:S03]  /*e9d0*/  IMAD.MOV.U32 R12, RZ, RZ, R25 ;  /* 0x000000ffff0c7224 */ /* 0x000fc600078e0019 */
[----:B------:R1:W-:Y:S01]  /*e9e0*/  STS.128 [R0+0x100], R4 ;  /* 0x0001000400007388 */ /* 0x0003e20000000c00 */
[----:B---3--:R-:W-:Y:S02]  /*e9f0*/  IMAD.MOV.U32 R8, RZ, RZ, R24 ;  /* 0x000000ffff087224 */ /* 0x008fe400078e0018 */
[----:B------:R-:W-:Y:S02]  /*ea00*/  IMAD.MOV.U32 R9, RZ, RZ, R28 ;  /* 0x000000ffff097224 */ /* 0x000fe400078e001c */
[----:B------:R-:W-:Y:S02]  /*ea10*/  IMAD.MOV.U32 R10, RZ, RZ, R32 ;  /* 0x000000ffff0a7224 */ /* 0x000fe400078e0020 */
[----:B------:R-:W-:Y:S02]  /*ea20*/  IMAD.MOV.U32 R11, RZ, RZ, R36 ;  /* 0x000000ffff0b7224 */ /* 0x000fe400078e0024 */
[----:B------:R-:W-:Y:S02]  /*ea30*/  IMAD.MOV.U32 R15, RZ, RZ, R37 ;  /* 0x000000ffff0f7224 */ /* 0x000fe400078e0025 */
[----:B-1----:R-:W-:-:S02]  /*ea40*/  IMAD.MOV.U32 R5, RZ, RZ, R14 ;  /* 0x000000ffff057224 */ /* 0x002fc400078e000e */
[----:B------:R-:W-:Y:S02]  /*ea50*/  IMAD.MOV.U32 R4, RZ, RZ, R50 ;  /* 0x000000ffff047224 */ /* 0x000fe400078e0032 */
[----:B------:R-:W-:Y:S02]  /*ea60*/  IMAD.MOV.U32 R6, RZ, RZ, R18 ;  /* 0x000000ffff067224 */ /* 0x000fe400078e0012 */
[----:B------:R-:W-:Y:S02]  /*ea70*/  IMAD.MOV.U32 R7, RZ, RZ, R22 ;  /* 0x000000ffff077224 */ /* 0x000fe400078e0016 */
[----:B------:R-:W-:Y:S01]  /*ea80*/  IMAD.MOV.U32 R14, RZ, RZ, R33 ;  /* 0x000000ffff0e7224 */ /* 0x000fe200078e0021 */
[----:B------:R1:W-:Y:S01]  /*ea90*/  STS.128 [R0+0x200], R8 ;  /* 0x0002000800007388 */ /* 0x0003e20000000c00 */
[----:B------:R-:W-:Y:S02]  /*eaa0*/  IMAD.MOV.U32 R22, RZ, RZ, R19 ;  /* 0x000000ffff167224 */ /* 0x000fe400078e0013 */
[----:B------:R-:W-:Y:S01]  /*eab0*/  IMAD.MOV.U32 R19, RZ, RZ, R38 ;  /* 0x000000ffff137224 */ /* 0x000fe200078e0026 */
[----:B------:R3:W-:Y:S01]  /*eac0*/  STS.128 [R0+0x180], R4 ;  /* 0x0001800400007388 */ /* 0x0007e20000000c00 */
[----:B------:R-:W-:-:S03]  /*ead0*/  IMAD.MOV.U32 R93, RZ, RZ, R75 ;  /* 0x000000ffff5d7224 */ /* 0x000fc600078e004b */
[----:B------:R4:W-:Y:S01]  /*eae0*/  STS.128 [R0+0x600], R12 ;  /* 0x0006000c00007388 */ /* 0x0009e20000000c00 */
[----:B------:R-:W-:Y:S02]  /*eaf0*/  IMAD.MOV.U32 R20, RZ, RZ, R51 ;  /* 0x000000ffff147224 */ /* 0x000fe400078e0033 */
[----:B------:R-:W-:Y:S02]  /*eb00*/  IMAD.MOV.U32 R16, RZ, RZ, R26 ;  /* 0x000000ffff107224 */ /* 0x000fe400078e001a */
[----:B------:R-:W-:Y:S02]  /*eb10*/  IMAD.MOV.U32 R17, RZ, RZ, R30 ;  /* 0x000000ffff117224 */ /* 0x000fe400078e001e */
[----:B------:R-:W-:Y:S02]  /*eb20*/  IMAD.MOV.U32 R18, RZ, RZ, R34 ;  /* 0x000000ffff127224 */ /* 0x000fe400078e0022 */
[----:B-1----:R-:W-:Y:S02]  /*eb30*/  IMAD.MOV.U32 R11, RZ, RZ, R85 ;  /* 0x000000ffff0b7224 */ /* 0x002fe400078e0055 */
[----:B------:R-:W-:-:S02]  /*eb40*/  IMAD.MOV.U32 R36, RZ, RZ, R27 ;  /* 0x000000ffff247224 */ /* 0x000fc400078e001b */
[----:B---3--:R-:W-:Y:S02]  /*eb50*/  IMAD.MOV.U32 R7, RZ, RZ, R84 ;  /* 0x000000ffff077224 */ /* 0x008fe400078e0054 */
[----:B------:R-:W-:Y:S02]  /*eb60*/  IMAD.MOV.U32 R37, RZ, RZ, R31 ;  /* 0x000000ffff257224 */ /* 0x000fe400078e001f */
[----:B----4-:R-:W-:Y:S02]  /*eb70*/  IMAD.MOV.U32 R15, RZ, RZ, R86 ;  /* 0x000000ffff0f7224 */ /* 0x010fe400078e0056 */
[----:B------:R-:W-:Y:S02]  /*eb80*/  IMAD.MOV.U32 R38, RZ, RZ, R35 ;  /* 0x000000ffff267224 */ /* 0x000fe400078e0023 */
[----:B------:R-:W-:Y:S02]  /*eb90*/  IMAD.MOV.U32 R4, RZ, RZ, R40 ;  /* 0x000000ffff047224 */ /* 0x000fe400078e0028 */
[----:B------:R-:W-:-:S02]  /*eba0*/  IMAD.MOV.U32 R5, RZ, RZ, R44 ;  /* 0x000000ffff057224 */ /* 0x000fc400078e002c */
[----:B------:R-:W-:Y:S02]  /*ebb0*/  IMAD.MOV.U32 R6, RZ, RZ, R96 ;  /* 0x000000ffff067224 */ /* 0x000fe400078e0060 */
[----:B------:R-:W-:Y:S02]  /*ebc0*/  IMAD.MOV.U32 R8, RZ, RZ, R41 ;  /* 0x000000ffff087224 */ /* 0x000fe400078e0029 */
[----:B------:R-:W-:Y:S02]  /*ebd0*/  IMAD.MOV.U32 R9, RZ, RZ, R45 ;  /* 0x000000ffff097224 */ /* 0x000fe400078e002d */
[----:B------:R-:W-:Y:S02]  /*ebe0*/  IMAD.MOV.U32 R10, RZ, RZ, R97 ;  /* 0x000000ffff0a7224 */ /* 0x000fe400078e0061 */
[----:B------:R-:W-:Y:S02]  /*ebf0*/  IMAD.MOV.U32 R12, RZ, RZ, R42 ;  /* 0x000000ffff0c7224 */ /* 0x000fe400078e002a */
[----:B------:R-:W-:-:S02]  /*ec00*/  IMAD.MOV.U32 R13, RZ, RZ, R46 ;  /* 0x000000ffff0d7224 */ /* 0x000fc400078e002e */
[----:B------:R-:W-:Y:S02]  /*ec10*/  IMAD.MOV.U32 R14, RZ, RZ, R98 ;  /* 0x000000ffff0e7224 */ /* 0x000fe400078e0062 */
[----:B------:R-:W-:Y:S02]  /*ec20*/  IMAD.MOV.U32 R84, RZ, RZ, R43 ;  /* 0x000000ffff547224 */ /* 0x000fe400078e002b */
[----:B------:R-:W-:Y:S02]  /*ec30*/  IMAD.MOV.U32 R85, RZ, RZ, R47 ;  /* 0x000000ffff557224 */ /* 0x000fe400078e002f */
[----:B------:R-:W-:Y:S01]  /*ec40*/  IMAD.MOV.U32 R86, RZ, RZ, R99 ;  /* 0x000000ffff567224 */ /* 0x000fe200078e0063 */
[----:B------:R-:W-:Y:S04]  /*ec50*/  STS.128 [R0+0x480], R92 ;  /* 0x0004805c00007388 */ /* 0x000fe80000000c00 */
[----:B------:R-:W-:Y:S04]  /*ec60*/  STS.128 [R0+0x580], R20 ;  /* 0x0005801400007388 */ /* 0x000fe80000000c00 */
[----:B------:R-:W-:Y:S04]  /*ec70*/  STS.128 [R0+0x280], R16 ;  /* 0x0002801000007388 */ /* 0x000fe80000000c00 */
[----:B------:R1:W-:Y:S04]  /*ec80*/  STS.128 [R0+0x680], R36 ;  /* 0x0006802400007388 */ /* 0x0003e80000000c00 */
[----:B------:R-:W-:Y:S04]  /*ec90*/  STS.128 [R0+0x300], R4 ;  /* 0x0003000400007388 */ /* 0x000fe80000000c00 */
[----:B------:R-:W-:Y:S04]  /*eca0*/  STS.128 [R0+0x700], R8 ;  /* 0x0007000800007388 */ /* 0x000fe80000000c00 */
[----:B------:R-:W-:Y:S04]  /*ecb0*/  STS.128 [R0+0x380], R12 ;  /* 0x0003800c00007388 */ /* 0x000fe80000000c00 */
[----:B------:R3:W-:Y:S01]  /*ecc0*/  STS.128 [R0+0x780], R84 ;  /* 0x0007805400007388 */ /* 0x0007e20000000c00 */
[----:B------:R-:W-:-:S03]  /*ecd0*/  IMAD.SHL.U32 R3, R3, 0x10, RZ ;  /* 0x0000001003037824 */ /* 0x000fc600078e00ff */
[----:B-1----:R-:W4:Y:S02]  /*ece0*/  LDL.LU R38, [R1+0x280] ;  /* 0x0002800001267983 */ /* 0x002f240000300800 */
[----:B------:R-:W-:Y:S01]  /*ecf0*/  LOP3.LUT R3, R3, 0x187f0, RZ, 0xc0, !PT ;  /* 0x000187f003037812 */ /* 0x000fe200078ec0ff */
[C---:B------:R-:W-:Y:S01]  /*ed00*/  IMAD R72, R57.reuse, c[0x0][0x194], RZ ;  /* 0x0000650039487a24 */ /* 0x040fe200078e02ff */
[----:B------:R-:W-:Y:S01]  /*ed10*/  ISETP.GE.AND P0, PT, R57, c[0x0][0x178], PT ;  /* 0x00005e0039007a0c */ /* 0x000fe20003f06270 */
[----:B------:R-:W-:Y:S01]  /*ed20*/  IMAD R31, R56, c[0x0][0x198], RZ ;  /* 0x00006600381f7a24 */ /* 0x000fe200078e02ff */
[----:B------:R-:W-:Y:S01]  /*ed30*/  LOP3.LUT R2, R3, 0x60, R2, 0x78, !PT ;  /* 0x0000006003027812 */ /* 0x000fe200078e7802 */
[----:B------:R-:W-:Y:S01]  /*ed40*/  BAR.SYNC.DEFER_BLOCKING 0x0 ;  /* 0x0000000000007b1d */ /* 0x000fe20000010000 */
[----:B------:R-:W-:-:S05]  /*ed50*/  IMAD R35, R54, c[0x0][0x198], RZ ;  /* 0x0000660036237a24 */ /* 0x000fca00078e02ff */
[----:B------:R-:W4:Y:S01]  /*ed60*/  LDL.LU R42, [R1+0x27c] ;  /* 0x00027c00012a7983 */ /* 0x000f220000300800 */
[C---:B------:R-:W-:Y:S01]  /*ed70*/  IMAD R3, R123.reuse, c[0x0][0x198], RZ ;  /* 0x000066007b037a24 */ /* 0x040fe200078e02ff */
[C---:B---3--:R-:W-:Y:S02]  /*ed80*/  LEA R0, P1, R72.reuse, c[0x0][0x170], 0x2 ;  /* 0x00005c0048007a11 */ /* 0x048fe400078210ff */
[----:B------:R-:W-:Y:S01]  /*ed90*/  ISETP.LT.AND P2, PT, R123, c[0x0][0x17c], !P0 ;  /* 0x00005f007b007a0c */ /* 0x000fe20004741270 */
[----:B------:R-:W3:Y:S04]  /*eda0*/  LDL.LU R46, [R1+0x278] ;  /* 0x00027800012e7983 */ /* 0x000ee80000300800 */
[----:B------:R-:W1:Y:S04]  /*edb0*/  LDS.128 R4, [R2] ;  /* 0x0000000002047984 */ /* 0x000e680000000c00 */
[----:B------:R-:W1:Y:S04]  /*edc0*/  LDS.128 R8, [R2+0x800] ;  /* 0x0008000002087984 */ /* 0x000e680000000c00 */
[----:B------:R-:W1:Y:S04]  /*edd0*/  LDS.128 R12, [R2+0x1000] ;  /* 0x00100000020c7984 */ /* 0x000e680000000c00 */
[----:B------:R-:W1:Y:S01]  /*ede0*/  LDS.128 R16, [R2+0x1800] ;  /* 0x0018000002107984 */ /* 0x000e620000000c00 */
[----:B------:R-:W-:-:S02]  /*edf0*/  LEA.HI.X.SX32 R72, R72, c[0x0][0x174], 0x2, P1 ;  /* 0x00005d0048487a11 */ /* 0x000fc400008f16ff */
[-C--:B------:R-:W-:Y:S01]  /*ee00*/  LEA R28, P3, R3, R0.reuse, 0x2 ;  /* 0x00000000031c7211 */ /* 0x080fe200078610ff */
[----:B------:R-:W-:Y:S01]  /*ee10*/  IMAD R39, R53, c[0x0][0x198], RZ ;  /* 0x0000660035277a24 */ /* 0x000fe200078e02ff */
[----:B------:R-:W-:Y:S01]  /*ee20*/  ISETP.LT.AND P1, PT, R56, c[0x0][0x17c], !P0 ;  /* 0x00005f0038007a0c */ /* 0x000fe20004721270 */
[----:B------:R-:W2:Y:S01]  /*ee30*/  LDS.128 R20, [R2+0x2000] ;  /* 0x0020000002147984 */ /* 0x000ea20000000c00 */
[----:B------:R-:W-:Y:S02]  /*ee40*/  LEA R32, P4, R31, R0, 0x2 ;  /* 0x000000001f207211 */ /* 0x000fe400078810ff */
[-C--:B------:R-:W-:Y:S01]  /*ee50*/  LEA.HI.X.SX32 R29, R3, R72.reuse, 0x2, P3 ;  /* 0x00000048031d7211 */ /* 0x080fe200018f16ff */
[----:B------:R-:W2:Y:S01]  /*ee60*/  LDS.128 R24, [R2+0x2800] ;  /* 0x0028000002187984 */ /* 0x000ea20000000c00 */
[----:B------:R-:W-:Y:S02]  /*ee70*/  LEA.HI.X.SX32 R33, R31, R72, 0x2, P4 ;  /* 0x000000481f217211 */ /* 0x000fe400020f16ff */
[----:B------:R-:W-:-:S02]  /*ee80*/  LEA R36, P4, R35, R0, 0x2 ;  /* 0x0000000023247211 */ /* 0x000fc400078810ff */
[----:B------:R-:W-:Y:S02]  /*ee90*/  ISETP.LT.AND P3, PT, R54, c[0x0][0x17c], !P0 ;  /* 0x00005f0036007a0c */ /* 0x000fe40004761270 */
[----:B------:R-:W-:Y:S01]  /*eea0*/  LEA.HI.X.SX32 R37, R35, R72, 0x2, P4 ;  /* 0x0000004823257211 */ /* 0x000fe200020f16ff */
[----:B------:R-:W3:Y:S04]  /*eeb0*/  LDL.LU R54, [R1+0x2e0] ;  /* 0x0002e00001367983 */ /* 0x000ee80000300800 */
[----:B-1----:R-:W-:Y:S01]  /*eec0*/  @P2 STG.E [R28.64], R4 ;  /* 0x000000041c002986 */ /* 0x002fe2000c10190e */
[----:B------:R-:W-:-:S03]  /*eed0*/  ISETP.LT.AND P2, PT, R53, c[0x0][0x17c], !P0 ;  /* 0x00005f0035007a0c */ /* 0x000fc60004741270 */
[----:B------:R1:W-:Y:S01]  /*eee0*/  @P1 STG.E [R32.64], R8 ;  /* 0x0000000820001986 */ /* 0x0003e2000c10190e */
[----:B------:R-:W-:-:S03]  /*eef0*/  LEA R40, P1, R39, R0, 0x2 ;  /* 0x0000000027287211 */ /* 0x000fc600078210ff */
[----:B------:R-:W1:Y:S01]  /*ef00*/  LDS.128 R28, [R2+0x3000] ;  /* 0x00300000021c7984 */ /* 0x000e620000000c00 */
[----:B------:R-:W-:-:S03]  /*ef10*/  LEA.HI.X.SX32 R41, R39, R72, 0x2, P1 ;  /* 0x0000004827297211 */ /* 0x000fc600008f16ff */
[----:B------:R1:W-:Y:S04]  /*ef20*/  @P3 STG.E [R36.64], R12 ;  /* 0x0000000c24003986 */ /* 0x0003e8000c10190e */
[----:B------:R1:W-:Y:S04]  /*ef30*/  @P2 STG.E [R40.64], R16 ;  /* 0x0000001028002986 */ /* 0x0003e8000c10190e */
[----:B------:R-:W1:Y:S01]  /*ef40*/  LDS.128 R32, [R2+0x3800] ;  /* 0x0038000002207984 */ /* 0x000e620000000c00 */
[C---:B--2---:R-:W-:Y:S01]  /*ef50*/  ISETP.LT.AND P4, PT, R52.reuse, c[0x0][0x17c], !P0 ;  /* 0x00005f0034007a0c */ /* 0x044fe20004781270 */
[----:B------:R-:W-:-:S02]  /*ef60*/  IMAD R43, R52, c[0x0][0x198], RZ ;  /* 0x00006600342b7a24 */ /* 0x000fc400078e02ff */
[----:B------:R-:W2:Y:S04]  /*ef70*/  LDL.LU R52, [R1+0x2d8] ;  /* 0x0002d80001347983 */ /* 0x000ea80000300800 */
[----:B-1----:R-:W2:Y:S04]  /*ef80*/  LDL.LU R8, [R1+0x2d4] ;  /* 0x0002d40001087983 */ /* 0x002ea80000300800 */
[----:B------:R-:W2:Y:S04]  /*ef90*/  LDL.LU R12, [R1+0x2d0] ;  /* 0x0002d000010c7983 */ /* 0x000ea80000300800 */
[----:B------:R-:W2:Y:S01]  /*efa0*/  LDL.LU R16, [R1+0x2e4] ;  /* 0x0002e40001107983 */ /* 0x000ea20000300800 */
[----:B------:R-:W-:Y:S01]  /*efb0*/  LEA R44, P6, R43, R0, 0x2 ;  /* 0x000000002b2c7211 */ /* 0x000fe200078c10ff */
[----:B------:R-:W-:Y:S01]  /*efc0*/  IMAD.MOV.U32 R4, RZ, RZ, c[0x0][0x198] ;  /* 0x00006600ff047624 */ /* 0x000fe200078e00ff */
[----:B------:R-:W-:Y:S01]  /*efd0*/  ISETP.LT.AND P5, PT, R55, c[0x0][0x17c], !P0 ;  /* 0x00005f0037007a0c */ /* 0x000fe200047a1270 */
[----:B------:R-:W2:Y:S01]  /*efe0*/  LDL.LU R74, [R1+0x320] ;  /* 0x00032000014a7983 */ /* 0x000ea20000300800 */
[----:B------:R-:W-:-:S05]  /*eff0*/  LEA.HI.X.SX32 R45, R43, R72, 0x2, P6 ;  /* 0x000000482b2d7211 */ /* 0x000fca00030f16ff */
[----:B------:R1:W-:Y:S01]  /*f000*/  @P4 STG.E [R44.64], R20 ;  /* 0x000000142c004986 */ /* 0x0003e2000c10190e */
[----:B------:R-:W-:-:S03]  /*f010*/  IMAD R3, R4, 0x40, R3 ;  /* 0x0000004004037824 */ /* 0x000fc600078e0203 */
[----:B-1----:R-:W2:Y:S01]  /*f020*/  LDL.LU R20, [R1+0x31c] ;  /* 0x00031c0001147983 */ /* 0x002ea20000300800 */
[C---:B----4-:R-:W-:Y:S01]  /*f030*/  ISETP.LT.AND P3, PT, R38.reuse, c[0x0][0x17c], !P0 ;  /* 0x00005f0026007a0c */ /* 0x050fe20004761270 */
[----:B------:R-:W-:Y:S02]  /*f040*/  IMAD R47, R38, c[0x0][0x198], RZ ;  /* 0x00006600262f7a24 */ /* 0x000fe400078e02ff */
[----:B------:R-:W1:Y:S03]  /*f050*/  LDS.128 R36, [R2+0x4000] ;  /* 0x0040000002247984 */ /* 0x000e660000000c00 */
[----:B------:R-:W-:Y:S01]  /*f060*/  LEA R48, P2, R47, R0, 0x2 ;  /* 0x000000002f307211 */ /* 0x000fe200078410ff */
[C---:B------:R-:W-:Y:S01]  /*f070*/  IMAD R51, R42.reuse, c[0x0][0x198], RZ ;  /* 0x000066002a337a24 */ /* 0x040fe200078e02ff */
[----:B------:R-:W-:Y:S01]  /*f080*/  ISETP.LT.AND P1, PT, R42, c[0x0][0x17c], !P0 ;  /* 0x00005f002a007a0c */ /* 0x000fe20004721270 */
[----:B---3--:R-:W-:-:S03]  /*f090*/  IMAD R53, R46, c[0x0][0x198], RZ ;  /* 0x000066002e357a24 */ /* 0x008fc600078e02ff */
[----:B------:R-:W-:Y:S01]  /*f0a0*/  LEA R56, P4, R51, R0, 0x2 ;  /* 0x0000000033387211 */ /* 0x000fe200078810ff */
[----:B------:R-:W3:Y:S01]  /*f0b0*/  LDS.128 R40, [R2+0x4800] ;  /* 0x0048000002287984 */ /* 0x000ee20000000c00 */
[-C--:B------:R-:W-:Y:S02]  /*f0c0*/  LEA.HI.X.SX32 R49, R47, R72.reuse, 0x2, P2 ;  /* 0x000000482f317211 */ /* 0x080fe400010f16ff */
[----:B------:R-:W-:Y:S02]  /*f0d0*/  LEA.HI.X.SX32 R57, R51, R72, 0x2, P4 ;  /* 0x0000004833397211 */ /* 0x000fe400020f16ff */
[----:B------:R-:W-:Y:S02]  /*f0e0*/  ISETP.LT.AND P6, PT, R46, c[0x0][0x17c], !P0 ;  /* 0x00005f002e007a0c */ /* 0x000fe400047c1270 */
[C---:B------:R-:W-:Y:S01]  /*f0f0*/  LEA R60, P2, R53.reuse, R0, 0x2 ;  /* 0x00000000353c7211 */ /* 0x040fe200078410ff */
[----:B------:R4:W-:Y:S03]  /*f100*/  @P3 STG.E [R48.64], R24 ;  /* 0x0000001830003986 */ /* 0x0009e6000c10190e */
[----:B------:R-:W-:Y:S01]  /*f110*/  LEA.HI.X.SX32 R61, R53, R72, 0x2, P2 ;  /* 0x00000048353d7211 */ /* 0x000fe200010f16ff */
[----:B------:R1:W-:Y:S01]  /*f120*/  @P1 STG.E [R56.64], R28 ;  /* 0x0000001c38001986 */ /* 0x0003e2000c10190e */
[----:B------:R-:W-:-:S03]  /*f130*/  LEA R64, P1, R3, R0, 0x2 ;  /* 0x0000000003407211 */ /* 0x000fc600078210ff */
[----:B------:R-:W2:Y:S01]  /*f140*/  LDS.128 R44, [R2+0x5000] ;  /* 0x00500000022c7984 */ /* 0x000ea20000000c00 */
[----:B------:R-:W-:-:S03]  /*f150*/  LEA.HI.X.SX32 R65, R3, R72, 0x2, P1 ;  /* 0x0000004803417211 */ /* 0x000fc600008f16ff */
[----:B------:R-:W-:Y:S04]  /*f160*/  @P6 STG.E [R60.64], R32 ;  /* 0x000000203c006986 */ /* 0x000fe8000c10190e */
[----:B-1----:R-:W-:Y:S04]  /*f170*/  @P5 STG.E [R64.64], R36 ;  /* 0x0000002440005986 */ /* 0x002fe8000c10190e */
[----:B------:R-:W1:Y:S01]  /*f180*/  LDS.128 R48, [R2+0x5800] ;  /* 0x0058000002307984 */ /* 0x000e620000000c00 */
[----:B------:R-:W-:-:S03]  /*f190*/  IMAD R67, R4, 0x8, R3 ;  /* 0x0000000804437824 */ /* 0x000fc600078e0203 */
[----:B------:R-:W-:Y:S04]  /*f1a0*/  LDS.128 R56, [R2+0x6800] ;  /* 0x0068000002387984 */ /* 0x000fe80000000c00 */
[----:B------:R-:W-:Y:S01]  /*f1b0*/  LDS.128 R60, [R2+0x7000] ;  /* 0x00700000023c7984 */ /* 0x000fe20000000c00 */
[----:B--2---:R-:W-:-:S03]  /*f1c0*/  ISETP.LT.AND P2, PT, R8, c[0x0][0x17c], !P0 ;  /* 0x00005f0008007a0c */ /* 0x004fc60004741270 */
[----:B------:R-:W2:Y:S01]  /*f1d0*/  LDL.LU R8, [R1+0x318] ;  /* 0x0003180001087983 */ /* 0x000ea20000300800 */
[----:B------:R-:W-:-:S03]  /*f1e0*/  ISETP.LT.AND P1, PT, R12, c[0x0][0x17c], !P0 ;  /* 0x00005f000c007a0c */ /* 0x000fc60004721270 */
[----:B------:R-:W2:Y:S01]  /*f1f0*/  LDL.LU R12, [R1+0x324] ;  /* 0x00032400010c7983 */ /* 0x000ea20000300800 */
[----:B------:R-:W-:-:S03]  /*f200*/  ISETP.LT.AND P5, PT, R16, c[0x0][0x17c], !P0 ;  /* 0x00005f0010007a0c */ /* 0x000fc600047a1270 */
[----:B------:R-:W2:Y:S04]  /*f210*/  LDL.LU R16, [R1+0x328] ;  /* 0x0003280001107983 */ /* 0x000ea80000300800 */
[----:B----4-:R-:W4:Y:S01]  /*f220*/  LDL.LU R24, [R1+0x32c] ;  /* 0x00032c0001187983 */ /* 0x010f220000300800 */
[----:B------:R-:W-:Y:S02]  /*f230*/  ISETP.LT.AND P4, PT, R54, c[0x0][0x17c], !P0 ;  /* 0x00005f0036007a0c */ /* 0x000fe40004781270 */
[----:B------:R-:W-:Y:S01]  /*f240*/  ISETP.LT.AND P3, PT, R52, c[0x0][0x17c], !P0 ;  /* 0x00005f0034007a0c */ /* 0x000fe20004761270 */
[----:B------:R-:W-:Y:S01]  /*f250*/  IMAD R3, R4, 0x8, R67 ;  /* 0x0000000804037824 */ /* 0x000fe200078e0243 */
[----:B------:R-:W1:Y:S01]  /*f260*/  LDS.128 R52, [R2+0x6000] ;  /* 0x0060000002347984 */ /* 0x000e620000000c00 */
[----:B------:R-:W-:-:S02]  /*f270*/  LEA R68, P6, R67, R0, 0x2 ;  /* 0x0000000043447211 */ /* 0x000fc400078c10ff */
[C---:B------:R-:W-:Y:S01]  /*f280*/  IMAD R73, R4.reuse, 0x8, R3 ;  /* 0x0000000804497824 */ /* 0x040fe200078e0203 */
[----:B------:R-:W4:Y:S01]  /*f290*/  LDL.LU R28, [R1+0x330] ;  /* 0x00033000011c7983 */ /* 0x000f220000300800 */
[----:B------:R-:W-:Y:S02]  /*f2a0*/  LEA.HI.X.SX32 R69, R67, R72, 0x2, P6 ;  /* 0x0000004843457211 */ /* 0x000fe400030f16ff */
[C---:B------:R-:W-:Y:S01]  /*f2b0*/  LEA R70, P6, R3.reuse, R0, 0x2 ;  /* 0x0000000003467211 */ /* 0x040fe200078c10ff */
[----:B------:R3:W2:Y:S01]  /*f2c0*/  LDS.128 R64, [R2+0x7800] ;  /* 0x0078000002407984 */ /* 0x0006a20000000c00 */
[----:B------:R-:W-:Y:S02]  /*f2d0*/  IMAD R75, R4, 0x8, R73 ;  /* 0x00000008044b7824 */ /* 0x000fe400078e0249 */
[----:B------:R-:W-:Y:S01]  /*f2e0*/  LEA.HI.X.SX32 R71, R3, R72, 0x2, P6 ;  /* 0x0000004803477211 */ /* 0x000fe200030f16ff */
[----:B---3--:R3:W-:Y:S01]  /*f2f0*/  @P4 STG.E [R68.64], R40 ;  /* 0x0000002844004986 */ /* 0x0087e2000c10190e */
[----:B------:R-:W-:-:S04]  /*f300*/  LEA R2, P6, R73, R0, 0x2 ;  /* 0x0000000049027211 */ /* 0x000fc800078c10ff */
[----:B------:R-:W-:Y:S01]  /*f310*/  LEA.HI.X.SX32 R3, R73, R72, 0x2, P6 ;  /* 0x0000004849037211 */ /* 0x000fe200030f16ff */
[----:B------:R-:W-:Y:S01]  /*f320*/  IMAD R73, R4, 0x8, R75 ;  /* 0x0000000804497824 */ /* 0x000fe200078e024b */
[C---:B---3--:R-:W-:Y:S01]  /*f330*/  LEA R68, P6, R75.reuse, R0, 0x2 ;  /* 0x000000004b447211 */ /* 0x048fe200078c10ff */
[----:B------:R-:W-:Y:S01]  /*f340*/  @P3 STG.E [R70.64], R44 ;  /* 0x0000002c46003986 */ /* 0x000fe2000c10190e */
[----:B------:R-:W-:Y:S02]  /*f350*/  ISETP.LT.AND P3, PT, R20, c[0x0][0x17c], !P0 ;  /* 0x00005f0014007a0c */ /* 0x000fe40004761270 */
[----:B------:R-:W-:Y:S01]  /*f360*/  LEA.HI.X.SX32 R69, R75, R72, 0x2, P6 ;  /* 0x000000484b457211 */ /* 0x000fe200030f16ff */
[----:B-1----:R1:W-:Y:S01]  /*f370*/  @P2 STG.E [R2.64], R48 ;  /* 0x0000003002002986 */ /* 0x0023e2000c10190e */
[----:B------:R-:W-:Y:S01]  /*f380*/  IMAD R75, R4, 0x8, R73 ;  /* 0x00000008044b7824 */ /* 0x000fe200078e0249 */
[----:B------:R-:W-:Y:S02]  /*f390*/  ISETP.LT.AND P4, PT, R74, c[0x0][0x17c], !P0 ;  /* 0x00005f004a007a0c */ /* 0x000fe40004781270 */
[----:B------:R-:W3:Y:S01]  /*f3a0*/  LDL.LU R20, [R1+0x338] ;  /* 0x0003380001147983 */ /* 0x000ee20000300800 */
[----:B-1----:R-:W-:-:S03]  /*f3b0*/  LEA R2, P6, R73, R0, 0x2 ;  /* 0x0000000049027211 */ /* 0x002fc600078c10ff */
[----:B------:R1:W-:Y:S01]  /*f3c0*/  @P1 STG.E [R68.64], R52 ;  /* 0x0000003444001986 */ /* 0x0003e2000c10190e */
[----:B------:R-:W-:Y:S02]  /*f3d0*/  LEA.HI.X.SX32 R3, R73, R72, 0x2, P6 ;  /* 0x0000004849037211 */ /* 0x000fe400030f16ff */
[----:B-1----:R-:W-:-:S04]  /*f3e0*/  LEA R68, P6, R75, R0, 0x2 ;  /* 0x000000004b447211 */ /* 0x002fc800078c10ff */
[----:B------:R-:W-:Y:S01]  /*f3f0*/  LEA.HI.X.SX32 R69, R75, R72, 0x2, P6 ;  /* 0x000000484b457211 */ /* 0x000fe200030f16ff */
[----:B------:R1:W-:Y:S04]  /*f400*/  @P5 STG.E [R2.64], R56 ;  /* 0x0000003802005986 */ /* 0x0003e8000c10190e */
[----:B------:R1:W-:Y:S01]  /*f410*/  @P4 STG.E [R68.64], R60 ;  /* 0x0000003c44004986 */ /* 0x0003e2000c10190e */
[----:B--2---:R-:W-:-:S03]  /*f420*/  ISETP.LT.AND P2, PT, R8, c[0x0][0x17c], !P0 ;  /* 0x00005f0008007a0c */ /* 0x004fc60004741270 */
[----:B------:R-:W2:Y:S01]  /*f430*/  LDL.LU R8, [R1+0x340] ;  /* 0x0003400001087983 */ /* 0x000ea20000300800 */
[----:B------:R-:W-:-:S03]  /*f440*/  ISETP.LT.AND P1, PT, R12, c[0x0][0x17c], !P0 ;  /* 0x00005f000c007a0c */ /* 0x000fc60004721270 */
[----:B------:R-:W2:Y:S01]  /*f450*/  LDL.LU R12, [R1+0x348] ;  /* 0x00034800010c7983 */ /* 0x000ea20000300800 */
[----:B------:R-:W-:-:S03]  /*f460*/  ISETP.LT.AND P5, PT, R16, c[0x0][0x17c], !P0 ;  /* 0x00005f0010007a0c */ /* 0x000fc600047a1270 */
[----:B------:R-:W2:Y:S01]  /*f470*/  LDL.LU R16, [R1+0x350] ;  /* 0x0003500001107983 */ /* 0x000ea20000300800 */
[----:B----4-:R-:W-:-:S03]  /*f480*/  ISETP.LT.AND P4, PT, R24, c[0x0][0x17c], !P0 ;  /* 0x00005f0018007a0c */ /* 0x010fc60004781270 */
[----:B------:R-:W4:Y:S01]  /*f490*/  LDL.LU R24, [R1+0x358] ;  /* 0x0003580001187983 */ /* 0x000f220000300800 */
[----:B------:R-:W-:-:S03]  /*f4a0*/  IMAD R71, R4, 0x8, R75 ;  /* 0x0000000804477824 */ /* 0x000fc600078e024b */
[----:B------:R-:W4:Y:S01]  /*f4b0*/  LDL.LU R32, [R1+0x360] ;  /* 0x0003600001207983 */ /* 0x000f220000300800 */
[----:B------:R-:W-:Y:S01]  /*f4c0*/  IMAD R73, R4, 0x8, R71 ;  /* 0x0000000804497824 */ /* 0x000fe200078e0247 */
[----:B-1----:R-:W-:-:S04]  /*f4d0*/  LEA R2, P6, R71, R0, 0x2 ;  /* 0x0000000047027211 */ /* 0x002fc800078c10ff */
[----:B------:R-:W-:Y:S01]  /*f4e0*/  LEA.HI.X.SX32 R3, R71, R72, 0x2, P6 ;  /* 0x0000004847037211 */ /* 0x000fe200030f16ff */
[----:B------:R-:W-:Y:S01]  /*f4f0*/  IMAD R71, R4, 0x8, R73 ;  /* 0x0000000804477824 */ /* 0x000fe200078e0249 */
[----:B------:R-:W-:-:S03]  /*f500*/  LEA R68, P6, R73, R0, 0x2 ;  /* 0x0000000049447211 */ /* 0x000fc600078c10ff */
[----:B------:R1:W-:Y:S01]  /*f510*/  @P3 STG.E [R2.64], R64 ;  /* 0x0000004002003986 */ /* 0x0003e2000c10190e */
[----:B------:R-:W-:Y:S01]  /*f520*/  LEA.HI.X.SX32 R69, R73, R72, 0x2, P6 ;  /* 0x0000004849457211 */ /* 0x000fe200030f16ff */
[----:B------:R-:W-:-:S04]  /*f530*/  IMAD R73, R4, 0x8, R71 ;  /* 0x0000000804497824 */ /* 0x000fc800078e0247 */
[----:B------:R3:W-:Y:S01]  /*f540*/  @P2 STG.E [R68.64], R5 ;  /* 0x0000000544002986 */ /* 0x0007e2000c10190e */
[----:B-1----:R-:W-:-:S04]  /*f550*/  LEA R2, P6, R71, R0, 0x2 ;  /* 0x0000000047027211 */ /* 0x002fc800078c10ff */
[----:B------:R-:W-:Y:S01]  /*f560*/  LEA.HI.X.SX32 R3, R71, R72, 0x2, P6 ;  /* 0x0000004847037211 */ /* 0x000fe200030f16ff */
[----:B------:R-:W-:Y:S01]  /*f570*/  IMAD R71, R4, 0x8, R73 ;  /* 0x0000000804477824 */ /* 0x000fe200078e0249 */
[C---:B---3--:R-:W-:Y:S02]  /*f580*/  LEA R68, P6, R73.reuse, R0, 0x2 ;  /* 0x0000000049447211 */ /* 0x048fe400078c10ff */
[----:B------:R-:W-:Y:S01]  /*f590*/  ISETP.LT.AND P3, PT, R28, c[0x0][0x17c], !P0 ;  /* 0x00005f001c007a0c */ /* 0x000fe20004761270 */
[----:B------:R1:W-:Y:S01]  /*f5a0*/  @P1 STG.E [R2.64], R9 ;  /* 0x0000000902001986 */ /* 0x0003e2000c10190e */
[----:B------:R-:W-:Y:S01]  /*f5b0*/  LEA.HI.X.SX32 R69, R73, R72, 0x2, P6 ;  /* 0x0000004849457211 */ /* 0x000fe200030f16ff */
[----:B------:R-:W-:Y:S01]  /*f5c0*/  IMAD R73, R4, 0x8, R71 ;  /* 0x0000000804497824 */ /* 0x000fe200078e0247 */
[----:B------:R-:W-:Y:S01]  /*f5d0*/  ISETP.LT.AND P2, PT, R20, c[0x0][0x17c], !P0 ;  /* 0x00005f0014007a0c */ /* 0x000fe20004741270 */
[----:B------:R-:W3:Y:S04]  /*f5e0*/  LDL.LU R28, [R1+0x368] ;  /* 0x00036800011c7983 */ /* 0x000ee80000300800 */
[----:B------:R-:W3:Y:S01]  /*f5f0*/  LDL.LU R20, [R1+0x370] ;  /* 0x0003700001147983 */ /* 0x000ee20000300800 */
[----:B-1----:R-:W-:-:S04]  /*f600*/  LEA R2, P6, R71, R0, 0x2 ;  /* 0x0000000047027211 */ /* 0x002fc800078c10ff */
[----:B------:R-:W-:Y:S01]  /*f610*/  LEA.HI.X.SX32 R3, R71, R72, 0x2, P6 ;  /* 0x0000004847037211 */ /* 0x000fe200030f16ff */
[----:B------:R-:W-:Y:S04]  /*f620*/  @P5 STG.E [R68.64], R13 ;  /* 0x0000000d44005986 */ /* 0x000fe8000c10190e */
[----:B------:R-:W-:Y:S01]  /*f630*/  @P4 STG.E [R2.64], R17 ;  /* 0x0000001102004986 */ /* 0x000fe2000c10190e */
[----:B--2---:R-:W-:Y:S02]  /*f640*/  ISETP.LT.AND P1, PT, R8, c[0x0][0x17c], !P0 ;  /* 0x00005f0008007a0c */ /* 0x004fe40004721270 */
[----:B------:R-:W-:-:S04]  /*f650*/  LEA R8, P6, R73, R0, 0x2 ;  /* 0x0000000049087211 */ /* 0x000fc800078c10ff */
[----:B------:R-:W-:Y:S02]  /*f660*/  LEA.HI.X.SX32 R9, R73, R72, 0x2, P6 ;  /* 0x0000004849097211 */ /* 0x000fe400030f16ff */
[----:B------:R-:W-:Y:S02]  /*f670*/  ISETP.LT.AND P5, PT, R12, c[0x0][0x17c], !P0 ;  /* 0x00005f000c007a0c */ /* 0x000fe400047a1270 */
[----:B------:R-:W2:Y:S01]  /*f680*/  LDL.LU R12, [R1+0x374] ;  /* 0x00037400010c7983 */ /* 0x000ea20000300800 */
[----:B------:R-:W-:-:S03]  /*f690*/  ISETP.LT.AND P4, PT, R16, c[0x0][0x17c], !P0 ;  /* 0x00005f0010007a0c */ /* 0x000fc60004781270 */
[----:B------:R1:W-:Y:S01]  /*f6a0*/  @P3 STG.E [R8.64], R21 ;  /* 0x0000001508003986 */ /* 0x0003e2000c10190e */
[----:B----4-:R-:W-:-:S03]  /*f6b0*/  ISETP.LT.AND P3, PT, R24, c[0x0][0x17c], !P0 ;  /* 0x00005f0018007a0c */ /* 0x010fc60004761270 */
[----:B------:R-:W4:Y:S04]  /*f6c0*/  LDL.LU R16, [R1+0x36c] ;  /* 0x00036c0001107983 */ /* 0x000f280000300800 */
[----:B------:R-:W2:Y:S01]  /*f6d0*/  LDL.LU R24, [R1+0x364] ;  /* 0x0003640001187983 */ /* 0x000ea20000300800 */
[----:B------:R-:W-:-:S03]  /*f6e0*/  IMAD R5, R4, 0x8, R73 ;  /* 0x0000000804057824 */ /* 0x000fc600078e0249 */
[----:B-1----:R-:W4:Y:S01]  /*f6f0*/  LDL.LU R21, [R1+0x35c] ;  /* 0x00035c0001157983 */ /* 0x002f220000300800 */
[----:B------:R-:W-:Y:S01]  /*f700*/  IMAD R71, R4, 0x8, R5 ;  /* 0x0000000804477824 */ /* 0x000fe200078e0205 */
[----:B------:R-:W-:-:S04]  /*f710*/  LEA R2, P6, R5, R0, 0x2 ;  /* 0x0000000005027211 */ /* 0x000fc800078c10ff */
        /* <DEDUP_REMOVED lines=18> */
[----:B-1----:R-:W-:-:S03]  /*f840*/  LEA R2, P6, R5, R0, 0x2 ;  /* 0x0000000005027211 */ /* 0x002fc600078c10ff */
[----:B------:R-:W3:Y:S01]  /*f850*/  LDL.LU R20, [R1+0x344] ;  /* 0x0003440001147983 */ /* 0x000ee20000300800 */
[----:B------:R-:W-:-:S03]  /*f860*/  LEA.HI.X.SX32 R3, R5, R72, 0x2, P6 ;  /* 0x0000004805037211 */ /* 0x000fc600030f16ff */
[----:B------:R1:W-:Y:S01]  /*f870*/  @P4 STG.E [R8.64], R37 ;  /* 0x0000002508004986 */ /* 0x0003e2000c10190e */
[----:B------:R-:W-:-:S03]  /*f880*/  ISETP.LT.AND P1, PT, R28, c[0x0][0x17c], !P0 ;  /* 0x00005f001c007a0c */ /* 0x000fc60004721270 */
[----:B------:R2:W-:Y:S04]  /*f890*/  @P3 STG.E [R2.64], R41 ;  /* 0x0000002902003986 */ /* 0x0005e8000c10190e */
[----:B------:R-:W3:Y:S01]  /*f8a0*/  LDL.LU R28, [R1+0x33c] ;  /* 0x00033c00011c7983 */ /* 0x000ee20000300800 */
[----:B-1----:R-:W-:-:S03]  /*f8b0*/  LEA R8, P6, R13, R0, 0x2 ;  /* 0x000000000d087211 */ /* 0x002fc600078c10ff */
[----:B------:R-:W3:Y:S01]  /*f8c0*/  LDL.LU R25, [R1+0x334] ;  /* 0x0003340001197983 */ /* 0x000ee20000300800 */
[----:B------:R-:W-:-:S05]  /*f8d0*/  LEA.HI.X.SX32 R9, R13, R72, 0x2, P6 ;  /* 0x000000480d097211 */ /* 0x000fca00030f16ff */
[----:B------:R1:W-:Y:S01]  /*f8e0*/  @P2 STG.E [R8.64], R45 ;  /* 0x0000002d08002986 */ /* 0x0003e2000c10190e */
[----:B--2---:R-:W-:-:S03]  /*f8f0*/  ISETP.LT.AND P2, PT, R24, c[0x0][0x17c], !P0 ;  /* 0x00005f0018007a0c */ /* 0x004fc60004741270 */
[----:B------:R-:W2:Y:S01]  /*f900*/  LDL.LU R24, [R1+0x314] ;  /* 0x0003140001187983 */ /* 0x000ea20000300800 */
[----:B------:R-:W-:Y:S01]  /*f910*/  IMAD R5, R4, 0x8, R13 ;  /* 0x0000000804057824 */ /* 0x000fe200078e020d */
[----:B------:R-:W-:-:S03]  /*f920*/  ISETP.LT.AND P4, PT, R12, c[0x0][0x17c], !P0 ;  /* 0x00005f000c007a0c */ /* 0x000fc60004781270 */
[----:B------:R-:W-:Y:S01]  /*f930*/  IMAD R17, R4, 0x8, R5 ;  /* 0x0000000804117824 */ /* 0x000fe200078e0205 */
[C---:B------:R-:W-:Y:S02]  /*f940*/  LEA R12, P6, R5.reuse, R0, 0x2 ;  /* 0x00000000050c7211 */ /* 0x040fe400078c10ff */
[----:B----4-:R-:W-:Y:S02]  /*f950*/  ISETP.LT.AND P3, PT, R16, c[0x0][0x17c], !P0 ;  /* 0x00005f0010007a0c */ /* 0x010fe40004761270 */
[----:B------:R-:W-:Y:S01]  /*f960*/  LEA.HI.X.SX32 R13, R5, R72, 0x2, P6 ;  /* 0x00000048050d7211 */ /* 0x000fe200030f16ff */
[----:B------:R-:W-:Y:S01]  /*f970*/  IMAD R5, R4, 0x8, R17 ;  /* 0x0000000804057824 */ /* 0x000fe200078e0211 */
[----:B------:R-:W-:-:S03]  /*f980*/  LEA R16, P6, R17, R0, 0x2 ;  /* 0x0000000011107211 */ /* 0x000fc600078c10ff */
[----:B------:R4:W-:Y:S01]  /*f990*/  @P1 STG.E [R12.64], R49 ;  /* 0x000000310c001986 */ /* 0x0009e2000c10190e */
[----:B------:R-:W-:Y:S02]  /*f9a0*/  LEA.HI.X.SX32 R17, R17, R72, 0x2, P6 ;  /* 0x0000004811117211 */ /* 0x000fe400030f16ff */
[----:B------:R-:W-:Y:S01]  /*f9b0*/  ISETP.LT.AND P1, PT, R21, c[0x0][0x17c], !P0 ;  /* 0x00005f0015007a0c */ /* 0x000fe20004721270 */
[----:B------:R-:W-:Y:S01]  /*f9c0*/  IMAD R21, R4, 0x8, R5 ;  /* 0x0000000804157824 */ /* 0x000fe200078e0205 */
[----:B------:R-:W-:-:S04]  /*f9d0*/  LEA R2, P6, R5, R0, 0x2 ;  /* 0x0000000005027211 */ /* 0x000fc800078c10ff */
[----:B------:R-:W-:Y:S01]  /*f9e0*/  LEA.HI.X.SX32 R3, R5, R72, 0x2, P6 ;  /* 0x0000004805037211 */ /* 0x000fe200030f16ff */
[----:B------:R-:W-:Y:S01]  /*f9f0*/  IMAD R5, R4, 0x8, R21 ;  /* 0x0000000804057824 */ /* 0x000fe200078e0215 */
[----:B-1----:R-:W-:-:S04]  /*fa00*/  LEA R8, P6, R21, R0, 0x2 ;  /* 0x0000000015087211 */ /* 0x002fc800078c10ff */
[----:B------:R-:W-:Y:S01]  /*fa10*/  LEA.HI.X.SX32 R9, R21, R72, 0x2, P6 ;  /* 0x0000004815097211 */ /* 0x000fe200030f16ff */
[C---:B------:R-:W-:Y:S01]  /*fa20*/  IMAD R21, R4.reuse, 0x8, R5 ;  /* 0x0000000804157824 */ /* 0x040fe200078e0205 */
[C---:B----4-:R-:W-:Y:S01]  /*fa30*/  LEA R12, P6, R5.reuse, R0, 0x2 ;  /* 0x00000000050c7211 */ /* 0x050fe200078c10ff */
[----:B------:R1:W-:Y:S03]  /*fa40*/  @P5 STG.E [R16.64], R53 ;  /* 0x0000003510005986 */ /* 0x0003e6000c10190e */
[----:B------:R-:W-:Y:S01]  /*fa50*/  LEA.HI.X.SX32 R13, R5, R72, 0x2, P6 ;  /* 0x00000048050d7211 */ /* 0x000fe200030f16ff */
[----:B------:R-:W-:Y:S01]  /*fa60*/  IMAD R5, R4, 0x8, R21 ;  /* 0x0000000804057824 */ /* 0x000fe200078e0215 */
[----:B------:R4:W-:Y:S01]  /*fa70*/  @P4 STG.E [R2.64], R57 ;  /* 0x0000003902004986 */ /* 0x0009e2000c10190e */
[----:B---3--:R-:W-:-:S03]  /*fa80*/  ISETP.LT.AND P5, PT, R32, c[0x0][0x17c], !P0 ;  /* 0x00005f0020007a0c */ /* 0x008fc600047a1270 */
[----:B------:R-:W3:Y:S01]  /*fa90*/  LDL.LU R32, [R1+0x310] ;  /* 0x0003100001207983 */ /* 0x000ee20000300800 */
[----:B-1----:R-:W-:-:S03]  /*faa0*/  LEA R16, P6, R21, R0, 0x2 ;  /* 0x0000000015107211 */ /* 0x002fc600078c10ff */
[----:B------:R1:W-:Y:S01]  /*fab0*/  @P3 STG.E [R8.64], R61 ;  /* 0x0000003d08003986 */ /* 0x0003e2000c10190e */
[----:B------:R-:W-:Y:S02]  /*fac0*/  ISETP.LT.AND P4, PT, R29, c[0x0][0x17c], !P0 ;  /* 0x00005f001d007a0c */ /* 0x000fe40004781270 */
[----:B------:R-:W-:Y:S01]  /*fad0*/  LEA.HI.X.SX32 R17, R21, R72, 0x2, P6 ;  /* 0x0000004815117211 */ /* 0x000fe200030f16ff */
[----:B------:R-:W-:Y:S01]  /*fae0*/  IMAD R21, R4, 0x8, R5 ;  /* 0x0000000804157824 */ /* 0x000fe200078e0205 */
[C---:B----4-:R-:W-:Y:S01]  /*faf0*/  LEA R2, P6, R5.reuse, R0, 0x2 ;  /* 0x0000000005027211 */ /* 0x050fe200078c10ff */
[----:B------:R-:W4:Y:S01]  /*fb00*/  LDL.LU R29, [R1+0x30c] ;  /* 0x00030c00011d7983 */ /* 0x000f220000300800 */
[----:B------:R-:W-:Y:S02]  /*fb10*/  ISETP.LT.AND P3, PT, R20, c[0x0][0x17c], !P0 ;  /* 0x00005f0014007a0c */ /* 0x000fe40004761270 */
[----:B------:R-:W-:Y:S01]  /*fb20*/  LEA.HI.X.SX32 R3, R5, R72, 0x2, P6 ;  /* 0x0000004805037211 */ /* 0x000fe200030f16ff */
[----:B------:R-:W4:Y:S01]  /*fb30*/  LDL.LU R20, [R1+0x308] ;  /* 0x0003080001147983 */ /* 0x000f220000300800 */
[----:B------:R-:W-:Y:S01]  /*fb40*/  IMAD R5, R4, 0x8, R21 ;  /* 0x0000000804057824 */ /* 0x000fe200078e0215 */
[----:B-1----:R-:W-:-:S02]  /*fb50*/  LEA R8, P6, R21, R0, 0x2 ;  /* 0x0000000015087211 */ /* 0x002fc400078c10ff */
[----:B------:R1:W-:Y:S02]  /*fb60*/  @P2 STG.E [R12.64], R65 ;  /* 0x000000410c002986 */ /* 0x0003e4000c10190e */
[----:B------:R-:W-:Y:S02]  /*fb70*/  LEA.HI.X.SX32 R9, R21, R72, 0x2, P6 ;  /* 0x0000004815097211 */ /* 0x000fe400030f16ff */
[----:B------:R-:W-:Y:S01]  /*fb80*/  ISETP.LT.AND P2, PT, R28, c[0x0][0x17c], !P0 ;  /* 0x00005f001c007a0c */ /* 0x000fe20004741270 */
[----:B------:R-:W-:Y:S01]  /*fb90*/  @P1 STG.E [R16.64], R6 ;  /* 0x0000000610001986 */ /* 0x000fe2000c10190e */
[----:B------:R-:W-:-:S03]  /*fba0*/  ISETP.LT.AND P1, PT, R25, c[0x0][0x17c], !P0 ;  /* 0x00005f0019007a0c */ /* 0x000fc60004721270 */
[----:B------:R-:W4:Y:S01]  /*fbb0*/  LDL.LU R28, [R1+0x304] ;  /* 0x00030400011c7983 */ /* 0x000f220000300800 */
[----:B-1----:R-:W-:-:S03]  /*fbc0*/  LEA R12, P6, R5, R0, 0x2 ;  /* 0x00000000050c7211 */ /* 0x002fc600078c10ff */
[----:B------:R1:W-:Y:S01]  /*fbd0*/  @P5 STG.E [R2.64], R10 ;  /* 0x0000000a02005986 */ /* 0x0003e2000c10190e */
[----:B------:R-:W-:-:S03]  /*fbe0*/  LEA.HI.X.SX32 R13, R5, R72, 0x2, P6 ;  /* 0x00000048050d7211 */ /* 0x000fc600030f16ff */
[----:B------:R-:W4:Y:S04]  /*fbf0*/  LDL.LU R25, [R1+0x300] ;  /* 0x0003000001197983 */ /* 0x000f280000300800 */
[----:B------:R-:W-:Y:S04]  /*fc00*/  @P4 STG.E [R8.64], R14 ;  /* 0x0000000e08004986 */ /* 0x000fe8000c10190e */
[----:B------:R1:W-:Y:S01]  /*fc10*/  @P3 STG.E [R12.64], R18 ;  /* 0x000000120c003986 */ /* 0x0003e2000c10190e */
[----:B--2---:R-:W-:-:S03]  /*fc20*/  ISETP.LT.AND P5, PT, R24, c[0x0][0x17c], !P0 ;  /* 0x00005f0018007a0c */ /* 0x004fc600047a1270 */
[----:B------:R-:W2:Y:S04]  /*fc30*/  LDL.LU R24, [R1+0x2fc] ;  /* 0x0002fc0001187983 */ /* 0x000ea80000300800 */
[----:B-1----:R-:W2:Y:S04]  /*fc40*/  LDL.LU R10, [R1+0x2f8] ;  /* 0x0002f800010a7983 */ /* 0x002ea80000300800 */
[----:B------:R-:W2:Y:S01]  /*fc50*/  LDL.LU R18, [R1+0x2f4] ;  /* 0x0002f40001127983 */ /* 0x000ea20000300800 */
[----:B------:R-:W-:-:S04]  /*fc60*/  IMAD R21, R4, 0x8, R5 ;  /* 0x0000000804157824 */ /* 0x000fc800078e0205 */
[----:B------:R-:W-:Y:S01]  /*fc70*/  IMAD R5, R4, 0x8, R21 ;  /* 0x0000000804057824 */ /* 0x000fe200078e0215 */
[----:B------:R-:W-:-:S04]  /*fc80*/  LEA R16, P6, R21, R0, 0x2 ;  /* 0x0000000015107211 */ /* 0x000fc800078c10ff */
[----:B------:R-:W-:Y:S01]  /*fc90*/  LEA.HI.X.SX32 R17, R21, R72, 0x2, P6 ;  /* 0x0000004815117211 */ /* 0x000fe200030f16ff */
[----:B------:R-:W-:Y:S01]  /*fca0*/  IMAD R21, R4, 0x8, R5 ;  /* 0x0000000804157824 */ /* 0x000fe200078e0205 */
[----:B------:R-:W-:-:S04]  /*fcb0*/  LEA R2, P6, R5, R0, 0x2 ;  /* 0x0000000005027211 */ /* 0x000fc800078c10ff */
[----:B------:R-:W-:Y:S01]  /*fcc0*/  LEA.HI.X.SX32 R3, R5, R72, 0x2, P6 ;  /* 0x0000004805037211 */ /* 0x000fe200030f16ff */
[C---:B------:R-:W-:Y:S01]  /*fcd0*/  IMAD R5, R4.reuse, 0x8, R21 ;  /* 0x0000000804057824 */ /* 0x040fe200078e0215 */
[C---:B------:R-:W-:Y:S01]  /*fce0*/  LEA R8, P6, R21.reuse, R0, 0x2 ;  /* 0x0000000015087211 */ /* 0x040fe200078c10ff */
[----:B------:R1:W-:Y:S03]  /*fcf0*/  @P2 STG.E [R16.64], R22 ;  /* 0x0000001610002986 */ /* 0x0003e6000c10190e */
[----:B------:R-:W-:Y:S01]  /*fd00*/  LEA.HI.X.SX32 R9, R21, R72, 0x2, P6 ;  /* 0x0000004815097211 */ /* 0x000fe200030f16ff */
[----:B------:R-:W-:Y:S01]  /*fd10*/  IMAD R21, R4, 0x8, R5 ;  /* 0x0000000804157824 */ /* 0x000fe200078e0205 */
[----:B------:R-:W-:-:S04]  /*fd20*/  LEA R12, P6, R5, R0, 0x2 ;  /* 0x00000000050c7211 */ /* 0x000fc800078c10ff */
[----:B------:R-:W-:Y:S01]  /*fd30*/  LEA.HI.X.SX32 R13, R5, R72, 0x2, P6 ;  /* 0x00000048050d7211 */ /* 0x000fe200030f16ff */
[----:B------:R-:W-:Y:S01]  /*fd40*/  IMAD R5, R4, 0x8, R21 ;  /* 0x0000000804057824 */ /* 0x000fe200078e0215 */
[C---:B-1----:R-:W-:Y:S02]  /*fd50*/  LEA R16, P6, R21.reuse, R0, 0x2 ;  /* 0x0000000015107211 */ /* 0x042fe400078c10ff */
[----:B---3--:R-:W-:Y:S01]  /*fd60*/  ISETP.LT.AND P4, PT, R32, c[0x0][0x17c], !P0 ;  /* 0x00005f0020007a0c */ /* 0x008fe20004781270 */
[----:B------:R1:W-:Y:S01]  /*fd70*/  @P1 STG.E [R2.64], R26 ;  /* 0x0000001a02001986 */ /* 0x0003e2000c10190e */
[----:B------:R-:W-:Y:S02]  /*fd80*/  LEA.HI.X.SX32 R17, R21, R72, 0x2, P6 ;  /* 0x0000004815117211 */ /* 0x000fe400030f16ff */
[----:B----4-:R-:W-:Y:S02]  /*fd90*/  ISETP.LT.AND P3, PT, R29, c[0x0][0x17c], !P0 ;  /* 0x00005f001d007a0c */ /* 0x010fe40004761270 */
[----:B------:R-:W-:-:S02]  /*fda0*/  ISETP.LT.AND P2, PT, R20, c[0x0][0x17c], !P0 ;  /* 0x00005f0014007a0c */ /* 0x000fc40004741270 */
[----:B------:R-:W3:Y:S04]  /*fdb0*/  LDL.LU R20, [R1+0x2f0] ;  /* 0x0002f00001147983 */ /* 0x000ee80000300800 */
[----:B------:R-:W4:Y:S01]  /*fdc0*/  LDL.LU R6, [R1+0x2ec] ;  /* 0x0002ec0001067983 */ /* 0x000f220000300800 */
[----:B-1----:R-:W-:-:S03]  /*fdd0*/  LEA R2, P6, R5, R0, 0x2 ;  /* 0x0000000005027211 */ /* 0x002fc600078c10ff */
[----:B------:R1:W-:Y:S01]  /*fde0*/  @P5 STG.E [R8.64], R30 ;  /* 0x0000001e08005986 */ /* 0x0003e2000c10190e */
[----:B------:R-:W-:-:S03]  /*fdf0*/  LEA.HI.X.SX32 R3, R5, R72, 0x2, P6 ;  /* 0x0000004805037211 */ /* 0x000fc600030f16ff */
[----:B------:R1:W-:Y:S04]  /*fe00*/  @P4 STG.E [R12.64], R34 ;  /* 0x000000220c004986 */ /* 0x0003e8000c10190e */
[----:B------:R-:W4:Y:S04]  /*fe10*/  LDL.LU R14, [R1+0x2e8] ;  /* 0x0002e800010e7983 */ /* 0x000f280000300800 */
[----:B------:R1:W-:Y:S04]  /*fe20*/  @P3 STG.E [R16.64], R38 ;  /* 0x0000002610003986 */ /* 0x0003e8000c10190e */
[----:B------:R-:W4:Y:S04]  /*fe30*/  LDL.LU R22, [R1+0x2cc] ;  /* 0x0002cc0001167983 */ /* 0x000f280000300800 */
[----:B------:R1:W-:Y:S01]  /*fe40*/  @P2 STG.E [R2.64], R42 ;  /* 0x0000002a02002986 */ /* 0x0003e2000c10190e */
[----:B--2---:R-:W-:-:S03]  /*fe50*/  ISETP.LT.AND P3, PT, R10, c[0x0][0x17c], !P0 ;  /* 0x00005f000a007a0c */ /* 0x004fc60004761270 */
[----:B------:R-:W2:Y:S01]  /*fe60*/  LDL.LU R10, [R1+0x2c8] ;  /* 0x0002c800010a7983 */ /* 0x000ea20000300800 */
[----:B------:R-:W-:-:S03]  /*fe70*/  ISETP.LT.AND P2, PT, R18, c[0x0][0x17c], !P0 ;  /* 0x00005f0012007a0c */ /* 0x000fc60004741270 */
[----:B------:R-:W2:Y:S01]  /*fe80*/  LDL.LU R18, [R1+0x2c4] ;  /* 0x0002c40001127983 */ /* 0x000ea20000300800 */
[----:B------:R-:W-:-:S04]  /*fe90*/  IMAD R21, R4, 0x8, R5 ;  /* 0x0000000804157824 */ /* 0x000fc800078e0205 */
[----:B------:R-:W-:Y:S01]  /*fea0*/  IMAD R5, R4, 0x8, R21 ;  /* 0x0000000804057824 */ /* 0x000fe200078e0215 */
[C---:B-1----:R-:W-:Y:S02]  /*feb0*/  LEA R8, P6, R21.reuse, R0, 0x2 ;  /* 0x0000000015087211 */ /* 0x042fe400078c10ff */
[----:B------:R-:W-:Y:S02]  /*fec0*/  ISETP.LT.AND P1, PT, R28, c[0x0][0x17c], !P0 ;  /* 0x00005f001c007a0c */ /* 0x000fe40004721270 */
[----:B------:R-:W-:Y:S01]  /*fed0*/  LEA.HI.X.SX32 R9, R21, R72, 0x2, P6 ;  /* 0x0000004815097211 */ /* 0x000fe200030f16ff */
[----:B------:R-:W-:Y:S01]  /*fee0*/  IMAD R21, R4, 0x8, R5 ;  /* 0x0000000804157824 */ /* 0x000fe200078e0205 */
[----:B------:R-:W-:Y:S02]  /*fef0*/  ISETP.LT.AND P5, PT, R25, c[0x0][0x17c], !P0 ;  /* 0x00005f0019007a0c */ /* 0x000fe400047a1270 */
[----:B------:R-:W-:-:S04]  /*ff00*/  LEA R12, P6, R5, R0, 0x2 ;  /* 0x00000000050c7211 */ /* 0x000fc800078c10ff */
[----:B------:R-:W-:Y:S01]  /*ff10*/  LEA.HI.X.SX32 R13, R5, R72, 0x2, P6 ;  /* 0x00000048050d7211 */ /* 0x000fe200030f16ff */
[C---:B------:R-:W-:Y:S01]  /*ff20*/  IMAD R5, R4.reuse, 0x8, R21 ;  /* 0x0000000804057824 */ /* 0x040fe200078e0215 */
[C---:B------:R-:W-:Y:S01]  /*ff30*/  LEA R16, P6, R21.reuse, R0, 0x2 ;  /* 0x0000000015107211 */ /* 0x040fe200078c10ff */
[----:B------:R1:W-:Y:S03]  /*ff40*/  @P1 STG.E [R8.64], R46 ;  /* 0x0000002e08001986 */ /* 0x0003e6000c10190e */
[----:B------:R-:W-:Y:S01]  /*ff50*/  LEA.HI.X.SX32 R17, R21, R72, 0x2, P6 ;  /* 0x0000004815117211 */ /* 0x000fe200030f16ff */
[----:B------:R-:W-:Y:S01]  /*ff60*/  IMAD R21, R4, 0x8, R5 ;  /* 0x0000000804157824 */ /* 0x000fe200078e0205 */
[----:B------:R-:W-:Y:S01]  /*ff70*/  LEA R2, P6, R5, R0, 0x2 ;  /* 0x0000000005027211 */ /* 0x000fe200078c10ff */
[----:B------:R1:W-:Y:S01]  /*ff80*/  @P5 STG.E [R12.64], R50 ;  /* 0x000000320c005986 */ /* 0x0003e2000c10190e */
[----:B------:R-:W-:-:S02]  /*ff90*/  ISETP.LT.AND P4, PT, R24, c[0x0][0x17c], !P0 ;  /* 0x00005f0018007a0c */ /* 0x000fc40004781270 */
[----:B------:R-:W-:Y:S01]  /*ffa0*/  LEA.HI.X.SX32 R3, R5, R72, 0x2, P6 ;  /* 0x0000004805037211 */ /* 0x000fe200030f16ff */
[----:B------:R-:W-:Y:S01]  /*ffb0*/  IMAD R5, R4, 0x8, R21 ;  /* 0x0000000804057824 */ /* 0x000fe200078e0215 */
[----:B-1----:R-:W-:-:S04]  /*ffc0*/  LEA R8, P6, R21, R0, 0x2 ;  /* 0x0000000015087211 */ /* 0x002fc800078c10ff */
[----:B------:R-:W-:Y:S02]  /*ffd0*/  LEA.HI.X.SX32 R9, R21, R72, 0x2, P6 ;  /* 0x0000004815097211 */ /* 0x000fe400030f16ff */
[----:B------:R-:W-:Y:S02]  /*ffe0*/  LEA R12, P6, R5, R0, 0x2 ;  /* 0x00000000050c7211 */ /* 0x000fe400078c10ff */
[----:B---3--:R-:W-:Y:S02]  /*fff0*/  ISETP.LT.AND P1, PT, R20, c[0x0][0x17c], !P0 ;  /* 0x00005f0014007a0c */ /* 0x008fe40004721270 */
[----:B------:R-:W3:Y:S01]  /*10000*/  LDL.LU R20, [R1+0x2c0] ;  /* 0x0002c00001147983 */ /* 0x000ee20000300800 */
[----:B----4-:R-:W-:-:S03]  /*10010*/  ISETP.LT.AND P5, PT, R6, c[0x0][0x17c], !P0 ;  /* 0x00005f0006007a0c */ /* 0x010fc600047a1270 */
[----:B------:R-:W4:Y:S01]  /*10020*/  LDL.LU R6, [R1+0x2bc] ;  /* 0x0002bc0001067983 */ /* 0x000f220000300800 */
[----:B------:R-:W-:-:S03]  /*10030*/  LEA.HI.X.SX32 R13, R5, R72, 0x2, P6 ;  /* 0x00000048050d7211 */ /* 0x000fc600030f16ff */
[----:B------:R1:W-:Y:S04]  /*10040*/  @P4 STG.E [R16.64], R54 ;  /* 0x0000003610004986 */ /* 0x0003e8000c10190e */
[----:B------:R1:W-:Y:S01]  /*10050*/  @P3 STG.E [R2.64], R58 ;  /* 0x0000003a02003986 */ /* 0x0003e2000c10190e */
[----:B------:R-:W-:-:S03]  /*10060*/  ISETP.LT.AND P4, PT, R14, c[0x0][0x17c], !P0 ;  /* 0x00005f000e007a0c */ /* 0x000fc60004781270 */
[----:B------:R-:W4:Y:S04]  /*10070*/  LDL.LU R14, [R1+0x2b8] ;  /* 0x0002b800010e7983 */ /* 0x000f280000300800 */
[----:B------:R1:W-:Y:S01]  /*10080*/  @P2 STG.E [R8.64], R62 ;  /* 0x0000003e08002986 */ /* 0x0003e2000c10190e */
[----:B------:R-:W-:-:S03]  /*10090*/  ISETP.LT.AND P3, PT, R22, c[0x0][0x17c], !P0 ;  /* 0x00005f0016007a0c */ /* 0x000fc60004761270 */
        /* <DEDUP_REMOVED lines=8> */
[----:B-1----:R-:W-:-:S04]  /*10120*/  LEA R16, P6, R21, R0, 0x2 ;  /* 0x0000000015107211 */ /* 0x002fc800078c10ff */
        /* <DEDUP_REMOVED lines=8> */
[C---:B------:R-:W-:Y:S01]  /*101b0*/  IMAD R21, R4.reuse, 0x8, R5 ;  /* 0x0000000804157824 */ /* 0x040fe200078e0205 */
[C---:B------:R-:W-:Y:S01]  /*101c0*/  LEA R12, P6, R5.reuse, R0, 0x2 ;  /* 0x00000000050c7211 */ /* 0x040fe200078c10ff */
[----:B------:R1:W-:Y:S03]  /*101d0*/  @P4 STG.E [R2.64], R11 ;  /* 0x0000000b02004986 */ /* 0x0003e6000c10190e */
[----:B------:R-:W-:Y:S01]  /*101e0*/  LEA.HI.X.SX32 R13, R5, R72, 0x2, P6 ;  /* 0x00000048050d7211 */ /* 0x000fe200030f16ff */
[----:B------:R-:W-:Y:S01]  /*101f0*/  IMAD R5, R4, 0x8, R21 ;  /* 0x0000000804057824 */ /* 0x000fe200078e0215 */
[----:B------:R1:W-:Y:S04]  /*10200*/  @P3 STG.E [R8.64], R15 ;  /* 0x0000000f08003986 */ /* 0x0003e8000c10190e */
[----:B------:R1:W-:Y:S01]  /*10210*/  @P2 STG.E [R12.64], R19 ;  /* 0x000000130c002986 */ /* 0x0003e2000c10190e */
[----:B---3--:R-:W-:-:S03]  /*10220*/  ISETP.LT.AND P5, PT, R20, c[0x0][0x17c], !P0 ;  /* 0x00005f0014007a0c */ /* 0x008fc600047a1270 */
[----:B------:R-:W3:Y:S01]  /*10230*/  LDL.LU R20, [R1+0x2a8] ;  /* 0x0002a80001147983 */ /* 0x000ee20000300800 */
[----:B----4-:R-:W-:Y:S02]  /*10240*/  ISETP.LT.AND P4, PT, R6, c[0x0][0x17c], !P0 ;  /* 0x00005f0006007a0c */ /* 0x010fe40004781270 */
[C---:B------:R-:W-:Y:S01]  /*10250*/  LEA R6, P6, R21.reuse, R0, 0x2 ;  /* 0x0000000015067211 */ /* 0x040fe200078c10ff */
[----:B-1----:R-:W4:Y:S03]  /*10260*/  LDL.LU R17, [R1+0x2a4] ;  /* 0x0002a40001117983 */ /* 0x002f260000300800 */
[----:B------:R-:W-:Y:S02]  /*10270*/  LEA.HI.X.SX32 R7, R21, R72, 0x2, P6 ;  /* 0x0000004815077211 */ /* 0x000fe400030f16ff */
[----:B------:R-:W-:-:S04]  /*10280*/  LEA R2, P6, R5, R0, 0x2 ;  /* 0x0000000005027211 */ /* 0x000fc800078c10ff */
[----:B------:R-:W-:Y:S01]  /*10290*/  LEA.HI.X.SX32 R3, R5, R72, 0x2, P6 ;  /* 0x0000004805037211 */ /* 0x000fe200030f16ff */
[----:B------:R1:W-:Y:S01]  /*102a0*/  @P1 STG.E [R6.64], R23 ;  /* 0x0000001706001986 */ /* 0x0003e2000c10190e */
[----:B------:R-:W-:-:S03]  /*102b0*/  ISETP.LT.AND P3, PT, R14, c[0x0][0x17c], !P0 ;  /* 0x00005f000e007a0c */ /* 0x000fc60004761270 */
[----:B------:R1:W-:Y:S04]  /*102c0*/  @P5 STG.E [R2.64], R27 ;  /* 0x0000001b02005986 */ /* 0x0003e8000c10190e */
[----:B------:R-:W3:Y:S01]  /*102d0*/  LDL.LU R14, [R1+0x2a0] ;  /* 0x0002a000010e7983 */ /* 0x000ee20000300800 */
[----:B--2---:R-:W-:-:S03]  /*102e0*/  ISETP.LT.AND P5, PT, R18, c[0x0][0x17c], !P0 ;  /* 0x00005f0012007a0c */ /* 0x004fc600047a1270 */
[----:B------:R-:W2:Y:S04]  /*102f0*/  LDL.LU R18, [R1+0x29c] ;  /* 0x00029c0001127983 */ /* 0x000ea80000300800 */
[----:B------:R-:W2:Y:S01]  /*10300*/  LDL.LU R16, [R1+0x298] ;  /* 0x0002980001107983 */ /* 0x000ea20000300800 */
[----:B------:R-:W-:-:S04]  /*10310*/  IMAD R11, R4, 0x8, R5 ;  /* 0x00000008040b7824 */ /* 0x000fc800078e0205 */
[----:B------:R-:W-:Y:S01]  /*10320*/  IMAD R5, R4, 0x8, R11 ;  /* 0x0000000804057824 */ /* 0x000fe200078e020b */
[C---:B------:R-:W-:Y:S02]  /*10330*/  LEA R8, P6, R11.reuse, R0, 0x2 ;  /* 0x000000000b087211 */ /* 0x040fe400078c10ff */
[----:B------:R-:W-:Y:S01]  /*10340*/  ISETP.LT.AND P1, PT, R10, c[0x0][0x17c], !P0 ;  /* 0x00005f000a007a0c */ /* 0x000fe20004721270 */
[----:B------:R-:W-:Y:S01]  /*10350*/  IMAD R13, R4, 0x8, R5 ;  /* 0x00000008040d7824 */ /* 0x000fe200078e0205 */
[----:B------:R-:W-:Y:S02]  /*10360*/  LEA.HI.X.SX32 R9, R11, R72, 0x2, P6 ;  /* 0x000000480b097211 */ /* 0x000fe400030f16ff */
[----:B------:R-:W-:-:S04]  /*10370*/  LEA R10, P6, R5, R0, 0x2 ;  /* 0x00000000050a7211 */ /* 0x000fc800078c10ff */
[----:B------:R-:W-:Y:S01]  /*10380*/  LEA.HI.X.SX32 R11, R5, R72, 0x2, P6 ;  /* 0x00000048050b7211 */ /* 0x000fe200030f16ff */
[----:B------:R-:W-:Y:S01]  /*10390*/  IMAD R5, R4, 0x8, R13 ;  /* 0x0000000804057824 */ /* 0x000fe200078e020d */
[C---:B-1----:R-:W-:Y:S02]  /*103a0*/  LEA R6, P6, R13.reuse, R0, 0x2 ;  /* 0x000000000d067211 */ /* 0x042fe400078c10ff */
[----:B------:R-:W-:Y:S02]  /*103b0*/  ISETP.LT.AND P2, PT, R22, c[0x0][0x17c], !P0 ;  /* 0x00005f0016007a0c */ /* 0x000fe40004741270 */
[----:B------:R-:W-:Y:S01]  /*103c0*/  LEA.HI.X.SX32 R7, R13, R72, 0x2, P6 ;  /* 0x000000480d077211 */ /* 0x000fe200030f16ff */
[----:B------:R-:W-:Y:S01]  /*103d0*/  IMAD R13, R4, 0x8, R5 ;  /* 0x00000008040d7824 */ /* 0x000fe200078e0205 */
[----:B------:R-:W-:-:S03]  /*103e0*/  LEA R2, P6, R5, R0, 0x2 ;  /* 0x0000000005027211 */ /* 0x000fc600078c10ff */
[C---:B------:R-:W-:Y:S01]  /*103f0*/  IMAD R15, R4.reuse, 0x8, R13 ;  /* 0x00000008040f7824 */ /* 0x040fe200078e020d */
[----:B------:R-:W-:Y:S01]  /*10400*/  LEA.HI.X.SX32 R3, R5, R72, 0x2, P6 ;  /* 0x0000004805037211 */ /* 0x000fe200030f16ff */
[----:B------:R-:W-:Y:S02]  /*10410*/  @P4 STG.E [R8.64], R31 ;  /* 0x0000001f08004986 */ /* 0x000fe4000c10190e */
[----:B------:R-:W-:Y:S02]  /*10420*/  IMAD R5, R4, 0x8, R15 ;  /* 0x0000000804057824 */ /* 0x000fe400078e020f */
[----:B------:R1:W-:Y:S04]  /*10430*/  @P3 STG.E [R10.64], R35 ;  /* 0x000000230a003986 */ /* 0x0003e8000c10190e */
[----:B------:R3:W-:Y:S04]  /*10440*/  @P2 STG.E [R6.64], R39 ;  /* 0x0000002706002986 */ /* 0x0007e8000c10190e */
[----:B------:R3:W-:Y:S01]  /*10450*/  @P1 STG.E [R2.64], R43 ;  /* 0x0000002b02001986 */ /* 0x0007e2000c10190e */
[----:B-1----:R-:W-:-:S02]  /*10460*/  LEA R10, P1, R15, R0, 0x2 ;  /* 0x000000000f0a7211 */ /* 0x002fc400078210ff */
[----:B----4-:R-:W-:Y:S01]  /*10470*/  ISETP.LT.AND P3, PT, R17, c[0x0][0x17c], !P0 ;  /* 0x00005f0011007a0c */ /* 0x010fe20004761270 */
[----:B------:R-:W-:Y:S01]  /*10480*/  IMAD R17, R4, 0x8, R5 ;  /* 0x0000000804117824 */ /* 0x000fe200078e0205 */
[----:B------:R-:W-:Y:S02]  /*10490*/  LEA R8, P6, R13, R0, 0x2 ;  /* 0x000000000d087211 */ /* 0x000fe400078c10ff */
[----:B------:R-:W-:Y:S02]  /*104a0*/  LEA.HI.X.SX32 R11, R15, R72, 0x2, P1 ;  /* 0x000000480f0b7211 */ /* 0x000fe400008f16ff */
[----:B---3--:R-:W-:Y:S02]  /*104b0*/  LEA R6, P1, R17, R0, 0x2 ;  /* 0x0000000011067211 */ /* 0x008fe400078210ff */
[----:B------:R-:W-:Y:S01]  /*104c0*/  ISETP.LT.AND P4, PT, R20, c[0x0][0x17c], !P0 ;  /* 0x00005f0014007a0c */ /* 0x000fe20004781270 */
[----:B------:R-:W-:Y:S01]  /*104d0*/  IMAD R19, R4, 0x8, R17 ;  /* 0x0000000804137824 */ /* 0x000fe200078e0211 */
[----:B------:R-:W-:-:S02]  /*104e0*/  LEA.HI.X.SX32 R9, R13, R72, 0x2, P6 ;  /* 0x000000480d097211 */ /* 0x000fc400030f16ff */
[----:B------:R-:W-:Y:S02]  /*104f0*/  LEA R12, P6, R5, R0, 0x2 ;  /* 0x00000000050c7211 */ /* 0x000fe400078c10ff */
[-C--:B------:R-:W-:Y:S02]  /*10500*/  LEA.HI.X.SX32 R7, R17, R72.reuse, 0x2, P1 ;  /* 0x0000004811077211 */ /* 0x080fe400008f16ff */
[----:B------:R-:W-:Y:S02]  /*10510*/  ISETP.LT.AND P2, PT, R14, c[0x0][0x17c], !P0 ;  /* 0x00005f000e007a0c */ /* 0x000fe40004741270 */
[----:B------:R-:W-:Y:S02]  /*10520*/  LEA.HI.X.SX32 R13, R5, R72, 0x2, P6 ;  /* 0x00000048050d7211 */ /* 0x000fe400030f16ff */
[C---:B------:R-:W-:Y:S01]  /*10530*/  LEA R14, P6, R19.reuse, R0, 0x2 ;  /* 0x00000000130e7211 */ /* 0x040fe200078c10ff */
[----:B------:R-:W-:Y:S01]  /*10540*/  IMAD R5, R4, 0x8, R19 ;  /* 0x0000000804057824 */ /* 0x000fe200078e0213 */
[----:B------:R1:W-:Y:S02]  /*10550*/  @P5 STG.E [R8.64], R47 ;  /* 0x0000002f08005986 */ /* 0x0003e4000c10190e */
[----:B------:R-:W-:-:S02]  /*10560*/  LEA.HI.X.SX32 R15, R19, R72, 0x2, P6 ;  /* 0x00000048130f7211 */ /* 0x000fc400030f16ff */
[----:B------:R1:W-:Y:S01]  /*10570*/  @P4 STG.E [R10.64], R51 ;  /* 0x000000330a004986 */ /* 0x0003e2000c10190e */
[----:B------:R-:W-:-:S03]  /*10580*/  LEA R2, P6, R5, R0, 0x2 ;  /* 0x0000000005027211 */ /* 0x000fc600078c10ff */
[----:B------:R1:W-:Y:S04]  /*10590*/  @P3 STG.E [R12.64], R55 ;  /* 0x000000370c003986 */ /* 0x0003e8000c10190e */
[----:B------:R1:W-:Y:S01]  /*105a0*/  @P2 STG.E [R6.64], R59 ;  /* 0x0000003b06002986 */ /* 0x0003e2000c10190e */
[----:B------:R-:W-:Y:S02]  /*105b0*/  LEA.HI.X.SX32 R3, R5, R72, 0x2, P6 ;  /* 0x0000004805037211 */ /* 0x000fe400030f16ff */
[----:B--2---:R-:W-:Y:S02]  /*105c0*/  ISETP.LT.AND P1, PT, R18, c[0x0][0x17c], !P0 ;  /* 0x00005f0012007a0c */ /* 0x004fe40004721270 */
[----:B------:R-:W-:-:S11]  /*105d0*/  ISETP.LT.AND P0, PT, R16, c[0x0][0x17c], !P0 ;  /* 0x00005f0010007a0c */ /* 0x000fd60004701270 */
[----:B------:R1:W-:Y:S02]  /*105e0*/  @P1 STG.E [R14.64], R63 ;  /* 0x0000003f0e001986 */ /* 0x0003e4000c10190e */
[----:B------:R-:W-:Y:S05]  /*105f0*/  @!P0 EXIT ;  /* 0x000000000000894d */ /* 0x000fea0003800000 */
[----:B------:R-:W-:Y:S01]  /*10600*/  STG.E [R2.64], R67 ;  /* 0x0000004302007986 */ /* 0x000fe2000c10190e */
[----:B------:R-:W-:Y:S05]  /*10610*/  EXIT ;  /* 0x000000000000794d */ /* 0x000fea0003800000 */
.L_x_3:
[----:B------:R-:W-:-:S00]  /*10620*/  BRA `(.L_x_3) ;  /* 0xfffffff000007947 */ /* 0x000fc0000383ffff */
[----:B------:R-:W-:-:S00]  /*10630*/  NOP ;  /* 0x0000000000007918 */ /* 0x000fc00000000000 */
        /* <DEDUP_REMOVED lines=12> */
.L_x_4:


//--------------------- .nv.shared.matmul_kernel  --------------------------
	.section	.nv.shared.matmul_kernel,"aw",@nobits
	.sectionflags	@""
	.align	16
